// auto-generated by cutlass_sweep.gemm — config: {"arch": "sm_100", "cluster_m": 2, "cluster_n": 2, "dtype": "int8", "stages": 3, "tile_k": 128, "tile_m": 256, "tile_n": 64}
#include "cutlass/cutlass.h"
#include "cutlass/gemm/collective/collective_builder.hpp"
#include "cutlass/gemm/device/gemm_universal_adapter.h"
#include "cutlass/gemm/kernel/gemm_universal.hpp"
#include "cutlass/epilogue/collective/collective_builder.hpp"

using ElemA = int8_t;
using ElemB = int8_t;
using ElemCD = int8_t;
using Acc  = int32_t;
using TileShape    = cute::Shape<cute::_256, cute::_64, cute::_128>;
using ClusterShape = cute::Shape<cute::_2, cute::_2, cute::_1>;

using CollectiveEpilogue = typename cutlass::epilogue::collective::CollectiveBuilder<
    cutlass::arch::Sm100, cutlass::arch::OpClassTensorOp,
    TileShape, ClusterShape,
    cutlass::epilogue::collective::EpilogueTileAuto,
    Acc, Acc,
    ElemCD, cutlass::layout::RowMajor, 128 / cutlass::sizeof_bits<ElemCD>::value,
    ElemCD, cutlass::layout::RowMajor, 128 / cutlass::sizeof_bits<ElemCD>::value,
    cutlass::epilogue::collective::EpilogueScheduleAuto
  >::CollectiveOp;

using CollectiveMainloop = typename cutlass::gemm::collective::CollectiveBuilder<
    cutlass::arch::Sm100, cutlass::arch::OpClassTensorOp,
    ElemA, cutlass::layout::RowMajor, 128 / cutlass::sizeof_bits<ElemA>::value,
    ElemB, cutlass::layout::ColumnMajor, 128 / cutlass::sizeof_bits<ElemB>::value,
    Acc,
    TileShape, ClusterShape,
    cutlass::gemm::collective::StageCount<3>,
    cutlass::gemm::collective::KernelScheduleAuto
  >::CollectiveOp;

using GemmKernel = cutlass::gemm::kernel::GemmUniversal<
    cute::Shape<int,int,int,int>,
    CollectiveMainloop,
    CollectiveEpilogue
>;
using Gemm = cutlass::gemm::device::GemmUniversalAdapter<GemmKernel>;

// Force the device kernel symbol into the cubin without needing a host main.
auto* _anchor = &cutlass::device_kernel<GemmKernel>;


// ===== COMPILED SASS (sm_100a) =====

	.target	sm_100a

	.elftype	@"ET_EXEC"


//--------------------- .note.nv.tkinfo           --------------------------
	.section	.note.nv.tkinfo,"",@"SHT_NOTE"
	.sectionflags	@"SHF_NOTE_NV_TKINFO"
	.tkinfo
        /*0018*/ 	.word	0x00000002
        /*0030*/ 	.string	""
        /*0030*/ 	.string	"ptxas"
        /*0030*/ 	.string	"Cuda compilation tools, release 13.0, V13.0.88"
        /*0030*/ 	.string	"Build cuda_13.0.r13.0/compiler.36424714_0"
        /*0030*/ 	.string	"-arch sm_100a -m 64 "



//--------------------- .note.nv.cuinfo           --------------------------
	.section	.note.nv.cuinfo,"",@"SHT_NOTE"
	.sectionflags	@"SHF_NOTE_NV_CUINFO"
        /*0018*/ 	.short	0x0002
        /*001a*/ 	.short	0x0064
        /*001c*/ 	.short	0x0082
	.zero		2


//--------------------- .nv.info                  --------------------------
	.section	.nv.info,"",@"SHT_CUDA_INFO"
	.align	4


	//----- nvinfo : EIATTR_REGCOUNT
	.align		4
        /*0000*/ 	.byte	0x04, 0x2f
        /*0002*/ 	.short	(.L_19 - .L_18)
	.align		4
.L_18:
        /*0004*/ 	.word	index@(_ZN7cutlass13device_kernelINS_4gemm6kernel13GemmUniversalIN4cute5tupleIJiiiiEEENS1_10collective13CollectiveMmaINS1_35MainloopSm100TmaUmmaWarpSpecializedILi3ELi2ELi4ENS5_IJNS4_1CILi2EEESB_NSA_ILi1EEEEEEEENS5_IJNSA_ILi256EEENSA_ILi64EEENSA_ILi128EEEEEEaNS5_IJlSC_lEEEaSJ_NS4_8TiledMMAINS4_8MMA_AtomIJNS4_21SM100_MMA_S8_2x1SM_SSIaaiLi256ELi64ELNS4_4UMMA5MajorE0ELSO_0ELNSN_8SaturateE0EEEEEENS4_6LayoutINS5_IJSC_SC_SC_EEENS5_IJNSA_ILi0EEESU_SU_EEEEENS5_IJNS4_10UnderscoreESX_SX_EEEEENS4_28SM100_TMA_2SM_LOAD_MULTICASTENS4_14ComposedLayoutINS4_7SwizzleILi3ELi4ELi3EEENS4_18smem_ptr_flag_bitsILi8EEENSS_INS5_IJNSA_ILi8EEESH_EEENS5_IJSH_SC_EEEEEEEvNS4_8identityENS4_18SM100_TMA_2SM_LOADES1A_vS1B_EENS_8epilogue10collective18CollectiveEpilogueINS1E_23Sm100TmaWarpSpecializedILi1ELi1ELi64ELb0ELb0EEEJNS5_IJSH_SG_SH_EEENS5_IJNSS_ISH_SC_EENSS_ISG_SC_EEEEEaSJ_aSJ_NS1E_6fusion15FusionCallbacksIS1I_NS1N_17LinearCombinationIaiaiLNS_15FloatRoundStyleE2EEES1J_S1M_JEEENS4_5SM1004TMEM4LOAD26SM100_TMEM_LOAD_32dp32b64xENS4_13SM90_TMA_LOADENS11_INS12_ILi2ELi4ELi3EEES15_NSS_INS5_IJS16_SG_EEENS5_IJSG_SC_EEEEEEENS4_39AutoVectorizingCopyWithAssumedAlignmentILi128EEENS4_14SM90_TMA_STOREES22_S24_S24_EEEvvEEEEvNT_6ParamsE)
        /*0008*/ 	.word	0x0000009d


	//----- nvinfo : EIATTR_FRAME_SIZE
	.align		4
.L_19:
        /*000c*/ 	.byte	0x04, 0x11
        /*000e*/ 	.short	(.L_21 - .L_20)
	.align		4
.L_20:
        /*0010*/ 	.word	index@($__internal_2_$__cuda_sm10x_tcgen05_guardrail_trap_unallocated_columns_being_dealloced)
        /*0014*/ 	.word	0x00000000


	//----- nvinfo : EIATTR_FRAME_SIZE
	.align		4
.L_21:
        /*0018*/ 	.byte	0x04, 0x11
        /*001a*/ 	.short	(.L_23 - .L_22)
	.align		4
.L_22:
        /*001c*/ 	.word	index@($__internal_1_$__cuda_sm10x_tcgen05_guardrail_trap_phase_invalid_during_alloc)
        /*0020*/ 	.word	0x00000000


	//----- nvinfo : EIATTR_FRAME_SIZE
	.align		4
.L_23:
        /*0024*/ 	.byte	0x04, 0x11
        /*0026*/ 	.short	(.L_25 - .L_24)
	.align		4
.L_24:
        /*0028*/ 	.word	index@($__internal_0_$__cuda_sm10x_tcgen05_guardrail_trap_col_being_dealloced_not_returned_by_alloc)
        /*002c*/ 	.word	0x00000000


	//----- nvinfo : EIATTR_FRAME_SIZE
	.align		4
.L_25:
        /*0030*/ 	.byte	0x04, 0x11
        /*0032*/ 	.short	(.L_27 - .L_26)
	.align		4
.L_26:
        /*0034*/ 	.word	index@(_ZN7cutlass13device_kernelINS_4gemm6kernel13GemmUniversalIN4cute5tupleIJiiiiEEENS1_10collective13CollectiveMmaINS1_35MainloopSm100TmaUmmaWarpSpecializedILi3ELi2ELi4ENS5_IJNS4_1CILi2EEESB_NSA_ILi1EEEEEEEENS5_IJNSA_ILi256EEENSA_ILi64EEENSA_ILi128EEEEEEaNS5_IJlSC_lEEEaSJ_NS4_8TiledMMAINS4_8MMA_AtomIJNS4_21SM100_MMA_S8_2x1SM_SSIaaiLi256ELi64ELNS4_4UMMA5MajorE0ELSO_0ELNSN_8SaturateE0EEEEEENS4_6LayoutINS5_IJSC_SC_SC_EEENS5_IJNSA_ILi0EEESU_SU_EEEEENS5_IJNS4_10UnderscoreESX_SX_EEEEENS4_28SM100_TMA_2SM_LOAD_MULTICASTENS4_14ComposedLayoutINS4_7SwizzleILi3ELi4ELi3EEENS4_18smem_ptr_flag_bitsILi8EEENSS_INS5_IJNSA_ILi8EEESH_EEENS5_IJSH_SC_EEEEEEEvNS4_8identityENS4_18SM100_TMA_2SM_LOADES1A_vS1B_EENS_8epilogue10collective18CollectiveEpilogueINS1E_23Sm100TmaWarpSpecializedILi1ELi1ELi64ELb0ELb0EEEJNS5_IJSH_SG_SH_EEENS5_IJNSS_ISH_SC_EENSS_ISG_SC_EEEEEaSJ_aSJ_NS1E_6fusion15FusionCallbacksIS1I_NS1N_17LinearCombinationIaiaiLNS_15FloatRoundStyleE2EEES1J_S1M_JEEENS4_5SM1004TMEM4LOAD26SM100_TMEM_LOAD_32dp32b64xENS4_13SM90_TMA_LOADENS11_INS12_ILi2ELi4ELi3EEES15_NSS_INS5_IJS16_SG_EEENS5_IJSG_SC_EEEEEEENS4_39AutoVectorizingCopyWithAssumedAlignmentILi128EEENS4_14SM90_TMA_STOREES22_S24_S24_EEEvvEEEEvNT_6ParamsE)
        /*0038*/ 	.word	0x00000000


	//----- nvinfo : EIATTR_MIN_STACK_SIZE
	.align		4
.L_27:
        /*003c*/ 	.byte	0x04, 0x12
        /*003e*/ 	.short	(.L_29 - .L_28)
	.align		4
.L_28:
        /*0040*/ 	.word	index@(_ZN7cutlass13device_kernelINS_4gemm6kernel13GemmUniversalIN4cute5tupleIJiiiiEEENS1_10collective13CollectiveMmaINS1_35MainloopSm100TmaUmmaWarpSpecializedILi3ELi2ELi4ENS5_IJNS4_1CILi2EEESB_NSA_ILi1EEEEEEEENS5_IJNSA_ILi256EEENSA_ILi64EEENSA_ILi128EEEEEEaNS5_IJlSC_lEEEaSJ_NS4_8TiledMMAINS4_8MMA_AtomIJNS4_21SM100_MMA_S8_2x1SM_SSIaaiLi256ELi64ELNS4_4UMMA5MajorE0ELSO_0ELNSN_8SaturateE0EEEEEENS4_6LayoutINS5_IJSC_SC_SC_EEENS5_IJNSA_ILi0EEESU_SU_EEEEENS5_IJNS4_10UnderscoreESX_SX_EEEEENS4_28SM100_TMA_2SM_LOAD_MULTICASTENS4_14ComposedLayoutINS4_7SwizzleILi3ELi4ELi3EEENS4_18smem_ptr_flag_bitsILi8EEENSS_INS5_IJNSA_ILi8EEESH_EEENS5_IJSH_SC_EEEEEEEvNS4_8identityENS4_18SM100_TMA_2SM_LOADES1A_vS1B_EENS_8epilogue10collective18CollectiveEpilogueINS1E_23Sm100TmaWarpSpecializedILi1ELi1ELi64ELb0ELb0EEEJNS5_IJSH_SG_SH_EEENS5_IJNSS_ISH_SC_EENSS_ISG_SC_EEEEEaSJ_aSJ_NS1E_6fusion15FusionCallbacksIS1I_NS1N_17LinearCombinationIaiaiLNS_15FloatRoundStyleE2EEES1J_S1M_JEEENS4_5SM1004TMEM4LOAD26SM100_TMEM_LOAD_32dp32b64xENS4_13SM90_TMA_LOADENS11_INS12_ILi2ELi4ELi3EEES15_NSS_INS5_IJS16_SG_EEENS5_IJSG_SC_EEEEEEENS4_39AutoVectorizingCopyWithAssumedAlignmentILi128EEENS4_14SM90_TMA_STOREES22_S24_S24_EEEvvEEEEvNT_6ParamsE)
        /*0044*/ 	.word	0x00000000
.L_29:


//--------------------- .nv.compat                --------------------------
	.section	.nv.compat,"",@"SHT_CUDA_COMPAT_INFO"
	.align	4
        /*0000*/ 	.byte	0x02, 0x09, 0x01, 0x00, 0x02, 0x02, 0x03, 0x00, 0x02, 0x05, 0x06, 0x00, 0x03, 0x07, 0x01, 0x01
        /*0010*/ 	.byte	0x02, 0x03, 0x01, 0x00, 0x02, 0x06, 0x01, 0x00, 0x04, 0x0b, 0x08, 0x00, 0x01, 0x00, 0x00, 0x00
        /*0020*/ 	.byte	0x00, 0x00, 0x00, 0x00


//--------------------- .nv.info._ZN7cutlass13device_kernelINS_4gemm6kernel13GemmUniversalIN4cute5tupleIJiiiiEEENS1_10collective13CollectiveMmaINS1_35MainloopSm100TmaUmmaWarpSpecializedILi3ELi2ELi4ENS5_IJNS4_1CILi2EEESB_NSA_ILi1EEEEEEEENS5_IJNSA_ILi256EEENSA_ILi64EEENSA_ILi128EEEEEEaNS5_IJlSC_lEEEaSJ_NS4_8TiledMMAINS4_8MMA_AtomIJNS4_21SM100_MMA_S8_2x1SM_SSIaaiLi256ELi64ELNS4_4UMMA5MajorE0ELSO_0ELNSN_8SaturateE0EEEEEENS4_6LayoutINS5_IJSC_SC_SC_EEENS5_IJNSA_ILi0EEESU_SU_EEEEENS5_IJNS4_10UnderscoreESX_SX_EEEEENS4_28SM100_TMA_2SM_LOAD_MULTICASTENS4_14ComposedLayoutINS4_7SwizzleILi3ELi4ELi3EEENS4_18smem_ptr_flag_bitsILi8EEENSS_INS5_IJNSA_ILi8EEESH_EEENS5_IJSH_SC_EEEEEEEvNS4_8identityENS4_18SM100_TMA_2SM_LOADES1A_vS1B_EENS_8epilogue10collective18CollectiveEpilogueINS1E_23Sm100TmaWarpSpecializedILi1ELi1ELi64ELb0ELb0EEEJNS5_IJSH_SG_SH_EEENS5_IJNSS_ISH_SC_EENSS_ISG_SC_EEEEEaSJ_aSJ_NS1E_6fusion15FusionCallbacksIS1I_NS1N_17LinearCombinationIaiaiLNS_15FloatRoundStyleE2EEES1J_S1M_JEEENS4_5SM1004TMEM4LOAD26SM100_TMEM_LOAD_32dp32b64xENS4_13SM90_TMA_LOADENS11_INS12_ILi2ELi4ELi3EEES15_NSS_INS5_IJS16_SG_EEENS5_IJSG_SC_EEEEEEENS4_39AutoVectorizingCopyWithAssumedAlignmentILi128EEENS4_14SM90_TMA_STOREES22_S24_S24_EEEvvEEEEvNT_6ParamsE --------------------------
	.section	.nv.info._ZN7cutlass13device_kernelINS_4gemm6kernel13GemmUniversalIN4cute5tupleIJiiiiEEENS1_10collective13CollectiveMmaINS1_35MainloopSm100TmaUmmaWarpSpecializedILi3ELi2ELi4ENS5_IJNS4_1CILi2EEESB_NSA_ILi1EEEEEEEENS5_IJNSA_ILi256EEENSA_ILi64EEENSA_ILi128EEEEEEaNS5_IJlSC_lEEEaSJ_NS4_8TiledMMAINS4_8MMA_AtomIJNS4_21SM100_MMA_S8_2x1SM_SSIaaiLi256ELi64ELNS4_4UMMA5MajorE0ELSO_0ELNSN_8SaturateE0EEEEEENS4_6LayoutINS5_IJSC_SC_SC_EEENS5_IJNSA_ILi0EEESU_SU_EEEEENS5_IJNS4_10UnderscoreESX_SX_EEEEENS4_28SM100_TMA_2SM_LOAD_MULTICASTENS4_14ComposedLayoutINS4_7SwizzleILi3ELi4ELi3EEENS4_18smem_ptr_flag_bitsILi8EEENSS_INS5_IJNSA_ILi8EEESH_EEENS5_IJSH_SC_EEEEEEEvNS4_8identityENS4_18SM100_TMA_2SM_LOADES1A_vS1B_EENS_8epilogue10collective18CollectiveEpilogueINS1E_23Sm100TmaWarpSpecializedILi1ELi1ELi64ELb0ELb0EEEJNS5_IJSH_SG_SH_EEENS5_IJNSS_ISH_SC_EENSS_ISG_SC_EEEEEaSJ_aSJ_NS1E_6fusion15FusionCallbacksIS1I_NS1N_17LinearCombinationIaiaiLNS_15FloatRoundStyleE2EEES1J_S1M_JEEENS4_5SM1004TMEM4LOAD26SM100_TMEM_LOAD_32dp32b64xENS4_13SM90_TMA_LOADENS11_INS12_ILi2ELi4ELi3EEES15_NSS_INS5_IJS16_SG_EEENS5_IJSG_SC_EEEEEEENS4_39AutoVectorizingCopyWithAssumedAlignmentILi128EEENS4_14SM90_TMA_STOREES22_S24_S24_EEEvvEEEEvNT_6ParamsE,"",@"SHT_CUDA_INFO"
	.sectionflags	@""
	.align	4


	//----- nvinfo : EIATTR_CUDA_API_VERSION
	.align		4
        /*0000*/ 	.byte	0x04, 0x37
        /*0002*/ 	.short	(.L_31 - .L_30)
.L_30:
        /*0004*/ 	.word	0x00000082


	//----- nvinfo : EIATTR_KPARAM_INFO
	.align		4
.L_31:
        /*0008*/ 	.byte	0x04, 0x17
        /*000a*/ 	.short	(.L_33 - .L_32)
.L_32:
        /*000c*/ 	.word	0x00000000
        /*0010*/ 	.short	0x0000
        /*0012*/ 	.short	0x0000
        /*0014*/ 	.byte	0x00, 0xf0, 0x01, 0x20


	//----- nvinfo : EIATTR_AT_ENTRY_FRAGMENTS
	.align		4
.L_33:
        /*0018*/ 	.byte	0x04, 0x4f
        /*001a*/ 	.short	(.L_35 - .L_34)


	//   ....[0]....
.L_34:
        /*001c*/ 	.word	0x00000007


	//----- nvinfo : EIATTR_RESERVED_SMEM_USED
	.align		4
.L_35:
        /*0020*/ 	.byte	0x01, 0x41
	.zero		2


	//----- nvinfo : EIATTR_SPARSE_MMA_MASK
	.align		4
        /*0024*/ 	.byte	0x03, 0x50
        /*0026*/ 	.short	0x0000


	//----- nvinfo : EIATTR_TCGEN05_2CTA_USED
	.align		4
        /*0028*/ 	.byte	0x01, 0x52
	.zero		2


	//----- nvinfo : EIATTR_MAXREG_COUNT
	.align		4
        /*002c*/ 	.byte	0x03, 0x1b
        /*002e*/ 	.short	0x00ff


	//----- nvinfo : EIATTR_NUM_BARRIERS
	.align		4
        /*0030*/ 	.byte	0x02, 0x4c
        /*0032*/ 	.byte	0x07
	.zero		1


	//----- nvinfo : EIATTR_EXTERNS
	.align		4
        /*0034*/ 	.byte	0x04, 0x0f
        /*0036*/ 	.short	(.L_37 - .L_36)


	//   ....[0]....
	.align		4
.L_36:
        /*0038*/ 	.word	index@(__assertfail)


	//----- nvinfo : EIATTR_MERCURY_ISA_VERSION
	.align		4
.L_37:
        /*003c*/ 	.byte	0x03, 0x5f
        /*003e*/ 	.short	0x0101


	//----- nvinfo : EIATTR_INT_WARP_WIDE_INSTR_OFFSETS
	.align		4
        /*0040*/ 	.byte	0x04, 0x31
        /*0042*/ 	.short	(.L_39 - .L_38)


	//   ....[0]....
.L_38:
        /*0044*/ 	.word	0x00000ce0


	//   ....[1]....
        /*0048*/ 	.word	0x00000d80


	//   ....[2]....
        /*004c*/ 	.word	0x00004190


	//   ....[3]....
        /*0050*/ 	.word	0x000041c0


	//   ....[4]....
        /*0054*/ 	.word	0x000041e0


	//   ....[5]....
        /*0058*/ 	.word	0x00004d10


	//   ....[6]....
        /*005c*/ 	.word	0x00004dc0


	//----- nvinfo : EIATTR_COOP_GROUP_MASK_REGIDS
	.align		4
.L_39:
        /*0060*/ 	.byte	0x04, 0x29
        /*0062*/ 	.short	(.L_41 - .L_40)


	//   ....[0]....
.L_40:
        /*0064*/ 	.word	0xffffffff


	//   ....[1]....
        /*0068*/ 	.word	0xffffffff


	//   ....[2]....
        /*006c*/ 	.word	0xffffffff


	//   ....[3]....
        /*0070*/ 	.word	0xffffffff


	//   ....[4]....
        /*0074*/ 	.word	0xffffffff


	//   ....[5]....
        /*0078*/ 	.word	0xffffffff


	//   ....[6]....
        /*007c*/ 	.word	0xffffffff


	//   ....[7]....
        /*0080*/ 	.word	0xffffffff


	//   ....[8]....
        /*0084*/ 	.word	0xffffffff


	//   ....[9]....
        /*0088*/ 	.word	0xffffffff


	//   ....[10]....
        /*008c*/ 	.word	0xffffffff


	//   ....[11]....
        /*0090*/ 	.word	0xffffffff


	//   ....[12]....
        /*0094*/ 	.word	0xffffffff


	//   ....[13]....
        /*0098*/ 	.word	0xffffffff


	//----- nvinfo : EIATTR_COOP_GROUP_INSTR_OFFSETS
	.align		4
.L_41:
        /*009c*/ 	.byte	0x04, 0x28
        /*009e*/ 	.short	(.L_43 - .L_42)


	//   ....[0]....
.L_42:
        /*00a0*/ 	.word	0x000000b0


	//   ....[1]....
        /*00a4*/ 	.word	0x00000510


	//   ....[2]....
        /*00a8*/ 	.word	0x000006b0


	//   ....[3]....
        /*00ac*/ 	.word	0x000007e0


	//   ....[4]....
        /*00b0*/ 	.word	0x000008d0


	//   ....[5]....
        /*00b4*/ 	.word	0x00000a30


	//   ....[6]....
        /*00b8*/ 	.word	0x00000bc0


	//   ....[7]....
        /*00bc*/ 	.word	0x00000e00


	//   ....[8]....
        /*00c0*/ 	.word	0x00002160


	//   ....[9]....
        /*00c4*/ 	.word	0x00002f70


	//   ....[10]....
        /*00c8*/ 	.word	0x00003440


	//   ....[11]....
        /*00cc*/ 	.word	0x00003470


	//   ....[12]....
        /*00d0*/ 	.word	0x00004090


	//   ....[13]....
        /*00d4*/ 	.word	0x000042a0


	//----- nvinfo : EIATTR_VRC_CTA_INIT_COUNT
	.align		4
.L_43:
        /*00d8*/ 	.byte	0x02, 0x4a
        /*00da*/ 	.byte	0x80
	.zero		1


	//----- nvinfo : EIATTR_SYSCALL_OFFSETS
	.align		4
        /*00dc*/ 	.byte	0x04, 0x46
        /*00de*/ 	.short	(.L_45 - .L_44)


	//   ....[0]....
.L_44:
        /*00e0*/ 	.word	0x00005930


	//   ....[1]....
        /*00e4*/ 	.word	0x00005a70


	//   ....[2]....
        /*00e8*/ 	.word	0x00006230


	//----- nvinfo : EIATTR_MBARRIER_INSTR_OFFSETS
	.align		4
.L_45:
        /*00ec*/ 	.byte	0x04, 0x39
        /*00ee*/ 	.short	(.L_47 - .L_46)


	//   ....[0]....
.L_46:
        /*00f0*/ 	.word	0x00000640
        /*00f4*/ 	.word	0x000000ff
        /*00f8*/ 	.word	0x00000000
        /*00fc*/ 	.short	0x0100
        /*00fe*/ 	.byte	0x04
	.zero		1


	//   ....[1]....
        /*0100*/ 	.word	0x00000650
        /*0104*/ 	.word	0x000000ff
        /*0108*/ 	.word	0x00000018
        /*010c*/ 	.short	0x0100
        /*010e*/ 	.byte	0x04
	.zero		1


	//   ....[2]....
        /*0110*/ 	.word	0x00000660
        /*0114*/ 	.word	0x000000ff
        /*0118*/ 	.word	0x00000008
        /*011c*/ 	.short	0x0100
        /*011e*/ 	.byte	0x04
	.zero		1


	//   ....[3]....
        /*0120*/ 	.word	0x00000670
        /*0124*/ 	.word	0x000000ff
        /*0128*/ 	.word	0x00000020
        /*012c*/ 	.short	0x0100
        /*012e*/ 	.byte	0x04
	.zero		1


	//   ....[4]....
        /*0130*/ 	.word	0x00000680
        /*0134*/ 	.word	0x000000ff
        /*0138*/ 	.word	0x00000010
        /*013c*/ 	.short	0x0100
        /*013e*/ 	.byte	0x04
	.zero		1


	//   ....[5]....
        /*0140*/ 	.word	0x00000690
        /*0144*/ 	.word	0x000000ff
        /*0148*/ 	.word	0x00000028
        /*014c*/ 	.short	0x0100
        /*014e*/ 	.byte	0x04
	.zero		1


	//   ....[6]....
        /*0150*/ 	.word	0x000007b0
        /*0154*/ 	.word	0x000000ff
        /*0158*/ 	.word	0x00000030
        /*015c*/ 	.short	0x0100
        /*015e*/ 	.byte	0x04
	.zero		1


	//   ....[7]....
        /*0160*/ 	.word	0x000007c0
        /*0164*/ 	.word	0x000000ff
        /*0168*/ 	.word	0x00000038
        /*016c*/ 	.short	0x0100
        /*016e*/ 	.byte	0x04
	.zero		1


	//   ....[8]....
        /*0170*/ 	.word	0x000008a0
        /*0174*/ 	.word	0x000000ff
        /*0178*/ 	.word	0x00000040
        /*017c*/ 	.short	0x0100
        /*017e*/ 	.byte	0x06
	.zero		1


	//   ....[9]....
        /*0180*/ 	.word	0x000008b0
        /*0184*/ 	.word	0x000000ff
        /*0188*/ 	.word	0x00000048
        /*018c*/ 	.short	0x0100
        /*018e*/ 	.byte	0x06
	.zero		1


	//   ....[10]....
        /*0190*/ 	.word	0x000009e0
        /*0194*/ 	.word	0x000000ff
        /*0198*/ 	.word	0x00000050
        /*019c*/ 	.short	0x0100
        /*019e*/ 	.byte	0x06
	.zero		1


	//   ....[11]....
        /*01a0*/ 	.word	0x000009f0
        /*01a4*/ 	.word	0x000000ff
        /*01a8*/ 	.word	0x00000060
        /*01ac*/ 	.short	0x0100
        /*01ae*/ 	.byte	0x06
	.zero		1


	//   ....[12]....
        /*01b0*/ 	.word	0x00000a00
        /*01b4*/ 	.word	0x000000ff
        /*01b8*/ 	.word	0x00000058
        /*01bc*/ 	.short	0x0100
        /*01be*/ 	.byte	0x06
	.zero		1


	//   ....[13]....
        /*01c0*/ 	.word	0x00000a10
        /*01c4*/ 	.word	0x000000ff
        /*01c8*/ 	.word	0x00000068
        /*01cc*/ 	.short	0x0100
        /*01ce*/ 	.byte	0x06
	.zero		1


	//   ....[14]....
        /*01d0*/ 	.word	0x00000b30
        /*01d4*/ 	.word	0x000000ff
        /*01d8*/ 	.word	0x00000070
        /*01dc*/ 	.short	0x0100
        /*01de*/ 	.byte	0x04
	.zero		1


	//   ....[15]....
        /*01e0*/ 	.word	0x00000b40
        /*01e4*/ 	.word	0x000000ff
        /*01e8*/ 	.word	0x00000090
        /*01ec*/ 	.short	0x0100
        /*01ee*/ 	.byte	0x04
	.zero		1


	//   ....[16]....
        /*01f0*/ 	.word	0x00000b50
        /*01f4*/ 	.word	0x000000ff
        /*01f8*/ 	.word	0x00000078
        /*01fc*/ 	.short	0x0100
        /*01fe*/ 	.byte	0x04
	.zero		1


	//   ....[17]....
        /*0200*/ 	.word	0x00000b60
        /*0204*/ 	.word	0x000000ff
        /*0208*/ 	.word	0x00000098
        /*020c*/ 	.short	0x0100
        /*020e*/ 	.byte	0x04
	.zero		1


	//   ....[18]....
        /*0210*/ 	.word	0x00000b70
        /*0214*/ 	.word	0x000000ff
        /*0218*/ 	.word	0x00000080
        /*021c*/ 	.short	0x0100
        /*021e*/ 	.byte	0x04
	.zero		1


	//   ....[19]....
        /*0220*/ 	.word	0x00000b80
        /*0224*/ 	.word	0x000000ff
        /*0228*/ 	.word	0x000000a0
        /*022c*/ 	.short	0x0100
        /*022e*/ 	.byte	0x04
	.zero		1


	//   ....[20]....
        /*0230*/ 	.word	0x00000b90
        /*0234*/ 	.word	0x000000ff
        /*0238*/ 	.word	0x00000088
        /*023c*/ 	.short	0x0100
        /*023e*/ 	.byte	0x04
	.zero		1


	//   ....[21]....
        /*0240*/ 	.word	0x00000ba0
        /*0244*/ 	.word	0x000000ff
        /*0248*/ 	.word	0x000000a8
        /*024c*/ 	.short	0x0100
        /*024e*/ 	.byte	0x04
	.zero		1


	//   ....[22]....
        /*0250*/ 	.word	0x00000c90
        /*0254*/ 	.word	0x000000ff
        /*0258*/ 	.word	0x000000b0
        /*025c*/ 	.short	0x0100
        /*025e*/ 	.byte	0x04
	.zero		1


	//   ....[23]....
        /*0260*/ 	.word	0x00000ca0
        /*0264*/ 	.word	0x000000ff
        /*0268*/ 	.word	0x000000c0
        /*026c*/ 	.short	0x0100
        /*026e*/ 	.byte	0x04
	.zero		1


	//   ....[24]....
        /*0270*/ 	.word	0x00000cb0
        /*0274*/ 	.word	0x000000ff
        /*0278*/ 	.word	0x000000b8
        /*027c*/ 	.short	0x0100
        /*027e*/ 	.byte	0x04
	.zero		1


	//   ....[25]....
        /*0280*/ 	.word	0x00000cc0
        /*0284*/ 	.word	0x000000ff
        /*0288*/ 	.word	0x000000c8
        /*028c*/ 	.short	0x0100
        /*028e*/ 	.byte	0x04
	.zero		1


	//   ....[26]....
        /*0290*/ 	.word	0x00000dc0
        /*0294*/ 	.word	0x000000ff
        /*0298*/ 	.word	0x000000d0
        /*029c*/ 	.short	0x0100
        /*029e*/ 	.byte	0x06
	.zero		1


	//   ....[27]....
        /*02a0*/ 	.word	0x00001980
        /*02a4*/ 	.word	0x00000000
        /*02a8*/ 	.word	0x000000c0
        /*02ac*/ 	.short	0x010a
        /*02ae*/ 	.byte	0xff
	.zero		1


	//   ....[28]....
        /*02b0*/ 	.word	0x000019b0
        /*02b4*/ 	.word	0x00000000
        /*02b8*/ 	.word	0x000000b0
        /*02bc*/ 	.short	0x0101
        /*02be*/ 	.byte	0xff
	.zero		1


	//   ....[29]....
        /*02c0*/ 	.word	0x00001a70
        /*02c4*/ 	.word	0x000000ff
        /*02c8*/ 	.word	0x00000018
        /*02cc*/ 	.short	0x010a
        /*02ce*/ 	.byte	0x04
	.zero		1


	//   ....[30]....
        /*02d0*/ 	.word	0x00001b40
        /*02d4*/ 	.word	0x000000ff
        /*02d8*/ 	.word	0x00000018
        /*02dc*/ 	.short	0x010a
        /*02de*/ 	.byte	0x21
	.zero		1


	//   ....[31]....
        /*02e0*/ 	.word	0x00001d00
        /*02e4*/ 	.word	0x000000ff
        /*02e8*/ 	.word	0x00000018
        /*02ec*/ 	.short	0x010a
        /*02ee*/ 	.byte	0x07
	.zero		1


	//   ....[32]....
        /*02f0*/ 	.word	0x00001e00
        /*02f4*/ 	.word	0x000000ff
        /*02f8*/ 	.word	0x00000048
        /*02fc*/ 	.short	0x0101
        /*02fe*/ 	.byte	0x06
	.zero		1


	//   ....[33]....
        /*0300*/ 	.word	0x00001e20
        /*0304*/ 	.word	0x000000ff
        /*0308*/ 	.word	0x00000018
        /*030c*/ 	.short	0x010a
        /*030e*/ 	.byte	0x04
	.zero		1


	//   ....[34]....
        /*0310*/ 	.word	0x00001ea0
        /*0314*/ 	.word	0x000000ff
        /*0318*/ 	.word	0x00000018
        /*031c*/ 	.short	0x010a
        /*031e*/ 	.byte	0x11
	.zero		1


	//   ....[35]....
        /*0320*/ 	.word	0x00002030
        /*0324*/ 	.word	0x000000ff
        /*0328*/ 	.word	0x00000018
        /*032c*/ 	.short	0x010a
        /*032e*/ 	.byte	0x08
	.zero		1


	//   ....[36]....
        /*0330*/ 	.word	0x00002190
        /*0334*/ 	.word	0x00000003
        /*0338*/ 	.word	0x00000050
        /*033c*/ 	.short	0x010a
        /*033e*/ 	.byte	0xff
	.zero		1


	//   ....[37]....
        /*0340*/ 	.word	0x000022e0
        /*0344*/ 	.word	0x00000000
        /*0348*/ 	.word	0x00000000
        /*034c*/ 	.short	0x0101
        /*034e*/ 	.byte	0xff
	.zero		1


	//   ....[38]....
        /*0350*/ 	.word	0x00002880
        /*0354*/ 	.word	0x000000ff
        /*0358*/ 	.word	0x00000000
        /*035c*/ 	.short	0x010a
        /*035e*/ 	.byte	0x04
	.zero		1


	//   ....[39]....
        /*0360*/ 	.word	0x00002910
        /*0364*/ 	.word	0x000000ff
        /*0368*/ 	.word	0x00000000
        /*036c*/ 	.short	0x010a
        /*036e*/ 	.byte	0x05
	.zero		1


	//   ....[40]....
        /*0370*/ 	.word	0x000029b0
        /*0374*/ 	.word	0x00000000
        /*0378*/ 	.word	0x00000000
        /*037c*/ 	.short	0x010a
        /*037e*/ 	.byte	0xff
	.zero		1


	//   ....[41]....
        /*0380*/ 	.word	0x00002ad0
        /*0384*/ 	.word	0x00000002
        /*0388*/ 	.word	0x000000b0
        /*038c*/ 	.short	0x010a
        /*038e*/ 	.byte	0xff
	.zero		1


	//   ....[42]....
        /*0390*/ 	.word	0x00002b40
        /*0394*/ 	.word	0x00000002
        /*0398*/ 	.word	0x00000000
        /*039c*/ 	.short	0x0101
        /*039e*/ 	.byte	0xff
	.zero		1


	//   ....[43]....
        /*03a0*/ 	.word	0x00002b60
        /*03a4*/ 	.word	0x000000ff
        /*03a8*/ 	.word	0x00000060
        /*03ac*/ 	.short	0x010a
        /*03ae*/ 	.byte	0x04
	.zero		1


	//   ....[44]....
        /*03b0*/ 	.word	0x00002c80
        /*03b4*/ 	.word	0x00000002
        /*03b8*/ 	.word	0x00000050
        /*03bc*/ 	.short	0x010a
        /*03be*/ 	.byte	0xff
	.zero		1


	//   ....[45]....
        /*03c0*/ 	.word	0x00002d80
        /*03c4*/ 	.word	0x00000002
        /*03c8*/ 	.word	0x00000000
        /*03cc*/ 	.short	0x0101
        /*03ce*/ 	.byte	0xff
	.zero		1


	//   ....[46]....
        /*03d0*/ 	.word	0x00002e10
        /*03d4*/ 	.word	0x000000ff
        /*03d8*/ 	.word	0x00000060
        /*03dc*/ 	.short	0x0106
        /*03de*/ 	.byte	0x04
	.zero		1


	//   ....[47]....
        /*03e0*/ 	.word	0x00002e30
        /*03e4*/ 	.word	0x000000ff
        /*03e8*/ 	.word	0x00000060
        /*03ec*/ 	.short	0x010a
        /*03ee*/ 	.byte	0x04
	.zero		1


	//   ....[48]....
        /*03f0*/ 	.word	0x00002ec0
        /*03f4*/ 	.word	0x000000ff
        /*03f8*/ 	.word	0x00000060
        /*03fc*/ 	.short	0x0106
        /*03fe*/ 	.byte	0x07
	.zero		1


	//   ....[49]....
        /*0400*/ 	.word	0x00002f00
        /*0404*/ 	.word	0x00000000
        /*0408*/ 	.word	0x00000060
        /*040c*/ 	.short	0x010a
        /*040e*/ 	.byte	0xff
	.zero		1


	//   ....[50]....
        /*0410*/ 	.word	0x00003140
        /*0414*/ 	.word	0x000000ff
        /*0418*/ 	.word	0x00000008
        /*041c*/ 	.short	0x010a
        /*041e*/ 	.byte	0x05
	.zero		1


	//   ....[51]....
        /*0420*/ 	.word	0x00003160
        /*0424*/ 	.word	0x000000ff
        /*0428*/ 	.word	0x00000008
        /*042c*/ 	.short	0x010a
        /*042e*/ 	.byte	0x05
	.zero		1


	//   ....[52]....
        /*0430*/ 	.word	0x000032f0
        /*0434*/ 	.word	0x000000ff
        /*0438*/ 	.word	0x00000008
        /*043c*/ 	.short	0x010a
        /*043e*/ 	.byte	0x05
	.zero		1


	//   ....[53]....
        /*0440*/ 	.word	0x00003310
        /*0444*/ 	.word	0x000000ff
        /*0448*/ 	.word	0x00000008
        /*044c*/ 	.short	0x010a
        /*044e*/ 	.byte	0x05
	.zero		1


	//   ....[54]....
        /*0450*/ 	.word	0x000033d0
        /*0454*/ 	.word	0x000000ff
        /*0458*/ 	.word	0x00000000
        /*045c*/ 	.short	0x0101
        /*045e*/ 	.byte	0x04
	.zero		1


	//   ....[55]....
        /*0460*/ 	.word	0x00003710
        /*0464*/ 	.word	0x00000000
        /*0468*/ 	.word	0x00000050
        /*046c*/ 	.short	0x010a
        /*046e*/ 	.byte	0xff
	.zero		1


	//   ....[56]....
        /*0470*/ 	.word	0x000037d0
        /*0474*/ 	.word	0x00000000
        /*0478*/ 	.word	0x00000000
        /*047c*/ 	.short	0x0101
        /*047e*/ 	.byte	0xff
	.zero		1


	//   ....[57]....
        /*0480*/ 	.word	0x00003890
        /*0484*/ 	.word	0x000000ff
        /*0488*/ 	.word	0x00000000
        /*048c*/ 	.short	0x010a
        /*048e*/ 	.byte	0x04
	.zero		1


	//   ....[58]....
        /*0490*/ 	.word	0x000038a0
        /*0494*/ 	.word	0x000000ff
        /*0498*/ 	.word	0x00000090
        /*049c*/ 	.short	0x010a
        /*049e*/ 	.byte	0x1f
	.zero		1


	//   ....[59]....
        /*04a0*/ 	.word	0x00003950
        /*04a4*/ 	.word	0x000000ff
        /*04a8*/ 	.word	0x00000000
        /*04ac*/ 	.short	0x010a
        /*04ae*/ 	.byte	0x05
	.zero		1


	//   ....[60]....
        /*04b0*/ 	.word	0x00003a80
        /*04b4*/ 	.word	0x000000ff
        /*04b8*/ 	.word	0x00000000
        /*04bc*/ 	.short	0x010a
        /*04be*/ 	.byte	0x04
	.zero		1


	//   ....[61]....
        /*04c0*/ 	.word	0x00003d80
        /*04c4*/ 	.word	0x000000ff
        /*04c8*/ 	.word	0x00000000
        /*04cc*/ 	.short	0x010a
        /*04ce*/ 	.byte	0x04
	.zero		1


	//   ....[62]....
        /*04d0*/ 	.word	0x00003e10
        /*04d4*/ 	.word	0x000000ff
        /*04d8*/ 	.word	0x00000000
        /*04dc*/ 	.short	0x010a
        /*04de*/ 	.byte	0x05
	.zero		1


	//   ....[63]....
        /*04e0*/ 	.word	0x00003ea0
        /*04e4*/ 	.word	0x000000ff
        /*04e8*/ 	.word	0x00000000
        /*04ec*/ 	.short	0x010a
        /*04ee*/ 	.byte	0x05
	.zero		1


	//   ....[64]....
        /*04f0*/ 	.word	0x00003f40
        /*04f4*/ 	.word	0x00000000
        /*04f8*/ 	.word	0x00000000
        /*04fc*/ 	.short	0x010a
        /*04fe*/ 	.byte	0xff
	.zero		1


	//   ....[65]....
        /*0500*/ 	.word	0x00003f80
        /*0504*/ 	.word	0x00000000
        /*0508*/ 	.word	0x00000000
        /*050c*/ 	.short	0x010a
        /*050e*/ 	.byte	0xff
	.zero		1


	//   ....[66]....
        /*0510*/ 	.word	0x00003ff0
        /*0514*/ 	.word	0x000000ff
        /*0518*/ 	.word	0x00000000
        /*051c*/ 	.short	0x0101
        /*051e*/ 	.byte	0x04
	.zero		1


	//   ....[67]....
        /*0520*/ 	.word	0x00004030
        /*0524*/ 	.word	0x000000ff
        /*0528*/ 	.word	0x000000d0
        /*052c*/ 	.short	0x010a
        /*052e*/ 	.byte	0x1a
	.zero		1


	//   ....[68]....
        /*0530*/ 	.word	0x00004080
        /*0534*/ 	.word	0x000000ff
        /*0538*/ 	.word	0x00000000
        /*053c*/ 	.short	0x0101
        /*053e*/ 	.byte	0x04
	.zero		1


	//   ....[69]....
        /*0540*/ 	.word	0x000044f0
        /*0544*/ 	.word	0x00000007
        /*0548*/ 	.word	0x00000050
        /*054c*/ 	.short	0x010a
        /*054e*/ 	.byte	0xff
	.zero		1


	//   ....[70]....
        /*0550*/ 	.word	0x00004660
        /*0554*/ 	.word	0x00000000
        /*0558*/ 	.word	0x00000000
        /*055c*/ 	.short	0x0101
        /*055e*/ 	.byte	0xff
	.zero		1


	//   ....[71]....
        /*0560*/ 	.word	0x00004ad0
        /*0564*/ 	.word	0x000000ff
        /*0568*/ 	.word	0x00000048
        /*056c*/ 	.short	0x010a
        /*056e*/ 	.byte	0x11
	.zero		1


	//   ....[72]....
        /*0570*/ 	.word	0x00004c50
        /*0574*/ 	.word	0x000000ff
        /*0578*/ 	.word	0x00000038
        /*057c*/ 	.short	0x010a
        /*057e*/ 	.byte	0x11
	.zero		1


	//   ....[73]....
        /*0580*/ 	.word	0x00004e60
        /*0584*/ 	.word	0x000000ff
        /*0588*/ 	.word	0x00000030
        /*058c*/ 	.short	0x010b
        /*058e*/ 	.byte	0x11
	.zero		1


	//   ....[74]....
        /*0590*/ 	.word	0x00004e70
        /*0594*/ 	.word	0x000000ff
        /*0598*/ 	.word	0x00000000
        /*059c*/ 	.short	0x0101
        /*059e*/ 	.byte	0x37
	.zero		1


	//   ....[75]....
        /*05a0*/ 	.word	0x00004eb0
        /*05a4*/ 	.word	0x00000000
        /*05a8*/ 	.word	0x00000038
        /*05ac*/ 	.short	0x010a
        /*05ae*/ 	.byte	0xff
	.zero		1


	//   ....[76]....
        /*05b0*/ 	.word	0x000051f0
        /*05b4*/ 	.word	0x00000003
        /*05b8*/ 	.word	0x00000050
        /*05bc*/ 	.short	0x010a
        /*05be*/ 	.byte	0xff
	.zero		1


	//   ....[77]....
        /*05c0*/ 	.word	0x00005370
        /*05c4*/ 	.word	0x00000000
        /*05c8*/ 	.word	0x00000000
        /*05cc*/ 	.short	0x0101
        /*05ce*/ 	.byte	0xff
	.zero		1


	//   ....[78]....
        /*05d0*/ 	.word	0x00005e10
        /*05d4*/ 	.word	0x000000ff
        /*05d8*/ 	.word	0x00000030
        /*05dc*/ 	.short	0x010a
        /*05de*/ 	.byte	0x2c
	.zero		1


	//   ....[79]....
        /*05e0*/ 	.word	0x00005e20
        /*05e4*/ 	.word	0x00000095
        /*05e8*/ 	.word	0x00000070
        /*05ec*/ 	.short	0x010a
        /*05ee*/ 	.byte	0xff
	.zero		1


	//   ....[80]....
        /*05f0*/ 	.word	0x00005fb0
        /*05f4*/ 	.word	0x000000ff
        /*05f8*/ 	.word	0x00000030
        /*05fc*/ 	.short	0x010a
        /*05fe*/ 	.byte	0x2c
	.zero		1


	//   ....[81]....
        /*0600*/ 	.word	0x000060b0
        /*0604*/ 	.word	0x000000ff
        /*0608*/ 	.word	0x00000000
        /*060c*/ 	.short	0x0101
        /*060e*/ 	.byte	0x04
	.zero		1


	//   ....[82]....
        /*0610*/ 	.word	0x00006110
        /*0614*/ 	.word	0x00000095
        /*0618*/ 	.word	0x00000070
        /*061c*/ 	.short	0x010a
        /*061e*/ 	.byte	0xff
	.zero		1


	//   ....[83]....
        /*0620*/ 	.word	0x00006430
        /*0624*/ 	.word	0x00000095
        /*0628*/ 	.word	0x00000000
        /*062c*/ 	.short	0x0101
        /*062e*/ 	.byte	0xff
	.zero		1


	//   ....[84]....
        /*0630*/ 	.word	0x00007650
        /*0634*/ 	.word	0x00000000
        /*0638*/ 	.word	0x000000c0
        /*063c*/ 	.short	0x010a
        /*063e*/ 	.byte	0xff
	.zero		1


	//   ....[85]....
        /*0640*/ 	.word	0x000076b0
        /*0644*/ 	.word	0x00000000
        /*0648*/ 	.word	0x00000018
        /*064c*/ 	.short	0x010a
        /*064e*/ 	.byte	0xff
	.zero		1


	//   ....[86]....
        /*0650*/ 	.word	0x00007710
        /*0654*/ 	.word	0x00000000
        /*0658*/ 	.word	0x00000018
        /*065c*/ 	.short	0x010a
        /*065e*/ 	.byte	0xff
	.zero		1


	//   ....[87]....
        /*0660*/ 	.word	0x00007760
        /*0664*/ 	.word	0x00000003
        /*0668*/ 	.word	0x00000050
        /*066c*/ 	.short	0x010a
        /*066e*/ 	.byte	0xff
	.zero		1


	//   ....[88]....
        /*0670*/ 	.word	0x000077c0
        /*0674*/ 	.word	0x00000000
        /*0678*/ 	.word	0x00000000
        /*067c*/ 	.short	0x010a
        /*067e*/ 	.byte	0xff
	.zero		1


	//   ....[89]....
        /*0680*/ 	.word	0x00007820
        /*0684*/ 	.word	0x00000000
        /*0688*/ 	.word	0x00000000
        /*068c*/ 	.short	0x010a
        /*068e*/ 	.byte	0xff
	.zero		1


	//   ....[90]....
        /*0690*/ 	.word	0x00007870
        /*0694*/ 	.word	0x00000002
        /*0698*/ 	.word	0x000000b0
        /*069c*/ 	.short	0x010a
        /*069e*/ 	.byte	0xff
	.zero		1


	//   ....[91]....
        /*06a0*/ 	.word	0x000078d0
        /*06a4*/ 	.word	0x00000002
        /*06a8*/ 	.word	0x00000060
        /*06ac*/ 	.short	0x010a
        /*06ae*/ 	.byte	0xff
	.zero		1


	//   ....[92]....
        /*06b0*/ 	.word	0x00007920
        /*06b4*/ 	.word	0x00000002
        /*06b8*/ 	.word	0x00000050
        /*06bc*/ 	.short	0x010a
        /*06be*/ 	.byte	0xff
	.zero		1


	//   ....[93]....
        /*06c0*/ 	.word	0x00007980
        /*06c4*/ 	.word	0x00000000
        /*06c8*/ 	.word	0x00000060
        /*06cc*/ 	.short	0x010a
        /*06ce*/ 	.byte	0xff
	.zero		1


	//   ....[94]....
        /*06d0*/ 	.word	0x000079e0
        /*06d4*/ 	.word	0x00000005
        /*06d8*/ 	.word	0x00000008
        /*06dc*/ 	.short	0x010a
        /*06de*/ 	.byte	0xff
	.zero		1


	//   ....[95]....
        /*06e0*/ 	.word	0x00007ad0
        /*06e4*/ 	.word	0x00000000
        /*06e8*/ 	.word	0x00000008
        /*06ec*/ 	.short	0x010a
        /*06ee*/ 	.byte	0xff
	.zero		1


	//   ....[96]....
        /*06f0*/ 	.word	0x00007b20
        /*06f4*/ 	.word	0x00000000
        /*06f8*/ 	.word	0x00000050
        /*06fc*/ 	.short	0x010a
        /*06fe*/ 	.byte	0xff
	.zero		1


	//   ....[97]....
        /*0700*/ 	.word	0x00007b80
        /*0704*/ 	.word	0x00000000
        /*0708*/ 	.word	0x00000090
        /*070c*/ 	.short	0x010a
        /*070e*/ 	.byte	0xff
	.zero		1


	//   ....[98]....
        /*0710*/ 	.word	0x00007be0
        /*0714*/ 	.word	0x00000000
        /*0718*/ 	.word	0x00000000
        /*071c*/ 	.short	0x010a
        /*071e*/ 	.byte	0xff
	.zero		1


	//   ....[99]....
        /*0720*/ 	.word	0x00007c40
        /*0724*/ 	.word	0x00000000
        /*0728*/ 	.word	0x00000000
        /*072c*/ 	.short	0x010a
        /*072e*/ 	.byte	0xff
	.zero		1


	//   ....[100]....
        /*0730*/ 	.word	0x00007ca0
        /*0734*/ 	.word	0x00000000
        /*0738*/ 	.word	0x00000000
        /*073c*/ 	.short	0x010a
        /*073e*/ 	.byte	0xff
	.zero		1


	//   ....[101]....
        /*0740*/ 	.word	0x00007d00
        /*0744*/ 	.word	0x00000000
        /*0748*/ 	.word	0x00000000
        /*074c*/ 	.short	0x010a
        /*074e*/ 	.byte	0xff
	.zero		1


	//   ....[102]....
        /*0750*/ 	.word	0x00007d60
        /*0754*/ 	.word	0x00000000
        /*0758*/ 	.word	0x000000d0
        /*075c*/ 	.short	0x010a
        /*075e*/ 	.byte	0xff
	.zero		1


	//   ....[103]....
        /*0760*/ 	.word	0x00007db0
        /*0764*/ 	.word	0x00000007
        /*0768*/ 	.word	0x00000050
        /*076c*/ 	.short	0x010a
        /*076e*/ 	.byte	0xff
	.zero		1


	//   ....[104]....
        /*0770*/ 	.word	0x00007e10
        /*0774*/ 	.word	0x00000000
        /*0778*/ 	.word	0x00000048
        /*077c*/ 	.short	0x010a
        /*077e*/ 	.byte	0xff
	.zero		1


	//   ....[105]....
        /*0780*/ 	.word	0x00007e70
        /*0784*/ 	.word	0x00000000
        /*0788*/ 	.word	0x00000038
        /*078c*/ 	.short	0x010a
        /*078e*/ 	.byte	0xff
	.zero		1


	//   ....[106]....
        /*0790*/ 	.word	0x00007ec0
        /*0794*/ 	.word	0x00000003
        /*0798*/ 	.word	0x00000050
        /*079c*/ 	.short	0x010a
        /*079e*/ 	.byte	0xff
	.zero		1


	//   ....[107]....
        /*07a0*/ 	.word	0x00007f20
        /*07a4*/ 	.word	0x00000000
        /*07a8*/ 	.word	0x00000030
        /*07ac*/ 	.short	0x010a
        /*07ae*/ 	.byte	0xff
	.zero		1


	//   ....[108]....
        /*07b0*/ 	.word	0x00007f70
        /*07b4*/ 	.word	0x00000095
        /*07b8*/ 	.word	0x00000070
        /*07bc*/ 	.short	0x010a
        /*07be*/ 	.byte	0xff
	.zero		1


	//----- nvinfo : EIATTR_NUM_MBARRIERS
	.align		4
.L_47:
        /*07c0*/ 	.byte	0x03, 0x38
        /*07c2*/ 	.short	0x001b


	//----- nvinfo : EIATTR_EXIT_INSTR_OFFSETS
	.align		4
        /*07c4*/ 	.byte	0x04, 0x1c
        /*07c6*/ 	.short	(.L_49 - .L_48)


	//   ....[0]....
.L_48:
        /*07c8*/ 	.word	0x000029e0


	//   ....[1]....
        /*07cc*/ 	.word	0x00002ed0


	//   ....[2]....
        /*07d0*/ 	.word	0x00002f30


	//   ....[3]....
        /*07d4*/ 	.word	0x000042b0


	//   ....[4]....
        /*07d8*/ 	.word	0x00004ee0


	//   ....[5]....
        /*07dc*/ 	.word	0x00004f20


	//   ....[6]....
        /*07e0*/ 	.word	0x00007640


	//----- nvinfo : EIATTR_MAX_THREADS
	.align		4
.L_49:
        /*07e4*/ 	.byte	0x04, 0x05
        /*07e6*/ 	.short	(.L_51 - .L_50)
.L_50:
        /*07e8*/ 	.word	0x00000100
        /*07ec*/ 	.word	0x00000001
        /*07f0*/ 	.word	0x00000001


	//----- nvinfo : EIATTR_CRS_STACK_SIZE
	.align		4
.L_51:
        /*07f4*/ 	.byte	0x04, 0x1e
        /*07f6*/ 	.short	(.L_53 - .L_52)
.L_52:
        /*07f8*/ 	.word	0x00000000


	//----- nvinfo : EIATTR_CBANK_PARAM_SIZE
	.align		4
.L_53:
        /*07fc*/ 	.byte	0x03, 0x19
        /*07fe*/ 	.short	0x0800


	//----- nvinfo : EIATTR_PARAM_CBANK
	.align		4
        /*0800*/ 	.byte	0x04, 0x0a
        /*0802*/ 	.short	(.L_55 - .L_54)
	.align		4
.L_54:
        /*0804*/ 	.word	index@(.nv.constant0._ZN7cutlass13device_kernelINS_4gemm6kernel13GemmUniversalIN4cute5tupleIJiiiiEEENS1_10collective13CollectiveMmaINS1_35MainloopSm100TmaUmmaWarpSpecializedILi3ELi2ELi4ENS5_IJNS4_1CILi2EEESB_NSA_ILi1EEEEEEEENS5_IJNSA_ILi256EEENSA_ILi64EEENSA_ILi128EEEEEEaNS5_IJlSC_lEEEaSJ_NS4_8TiledMMAINS4_8MMA_AtomIJNS4_21SM100_MMA_S8_2x1SM_SSIaaiLi256ELi64ELNS4_4UMMA5MajorE0ELSO_0ELNSN_8SaturateE0EEEEEENS4_6LayoutINS5_IJSC_SC_SC_EEENS5_IJNSA_ILi0EEESU_SU_EEEEENS5_IJNS4_10UnderscoreESX_SX_EEEEENS4_28SM100_TMA_2SM_LOAD_MULTICASTENS4_14ComposedLayoutINS4_7SwizzleILi3ELi4ELi3EEENS4_18smem_ptr_flag_bitsILi8EEENSS_INS5_IJNSA_ILi8EEESH_EEENS5_IJSH_SC_EEEEEEEvNS4_8identityENS4_18SM100_TMA_2SM_LOADES1A_vS1B_EENS_8epilogue10collective18CollectiveEpilogueINS1E_23Sm100TmaWarpSpecializedILi1ELi1ELi64ELb0ELb0EEEJNS5_IJSH_SG_SH_EEENS5_IJNSS_ISH_SC_EENSS_ISG_SC_EEEEEaSJ_aSJ_NS1E_6fusion15FusionCallbacksIS1I_NS1N_17LinearCombinationIaiaiLNS_15FloatRoundStyleE2EEES1J_S1M_JEEENS4_5SM1004TMEM4LOAD26SM100_TMEM_LOAD_32dp32b64xENS4_13SM90_TMA_LOADENS11_INS12_ILi2ELi4ELi3EEES15_NSS_INS5_IJS16_SG_EEENS5_IJSG_SC_EEEEEEENS4_39AutoVectorizingCopyWithAssumedAlignmentILi128EEENS4_14SM90_TMA_STOREES22_S24_S24_EEEvvEEEEvNT_6ParamsE)
        /*0808*/ 	.short	0x0380
        /*080a*/ 	.short	0x0800


	//----- nvinfo : EIATTR_SW_WAR
	.align		4
.L_55:
        /*080c*/ 	.byte	0x04, 0x36
        /*080e*/ 	.short	(.L_57 - .L_56)
.L_56:
        /*0810*/ 	.word	0x00000008
.L_57:


//--------------------- .nv.callgraph             --------------------------
	.section	.nv.callgraph,"",@"SHT_CUDA_CALLGRAPH"
	.align	4
	.sectionentsize	8
	.align		4
        /*0000*/ 	.word	0x00000000
	.align		4
        /*0004*/ 	.word	0xffffffff
	.align		4
        /*0008*/ 	.word	index@(_ZN7cutlass13device_kernelINS_4gemm6kernel13GemmUniversalIN4cute5tupleIJiiiiEEENS1_10collective13CollectiveMmaINS1_35MainloopSm100TmaUmmaWarpSpecializedILi3ELi2ELi4ENS5_IJNS4_1CILi2EEESB_NSA_ILi1EEEEEEEENS5_IJNSA_ILi256EEENSA_ILi64EEENSA_ILi128EEEEEEaNS5_IJlSC_lEEEaSJ_NS4_8TiledMMAINS4_8MMA_AtomIJNS4_21SM100_MMA_S8_2x1SM_SSIaaiLi256ELi64ELNS4_4UMMA5MajorE0ELSO_0ELNSN_8SaturateE0EEEEEENS4_6LayoutINS5_IJSC_SC_SC_EEENS5_IJNSA_ILi0EEESU_SU_EEEEENS5_IJNS4_10UnderscoreESX_SX_EEEEENS4_28SM100_TMA_2SM_LOAD_MULTICASTENS4_14ComposedLayoutINS4_7SwizzleILi3ELi4ELi3EEENS4_18smem_ptr_flag_bitsILi8EEENSS_INS5_IJNSA_ILi8EEESH_EEENS5_IJSH_SC_EEEEEEEvNS4_8identityENS4_18SM100_TMA_2SM_LOADES1A_vS1B_EENS_8epilogue10collective18CollectiveEpilogueINS1E_23Sm100TmaWarpSpecializedILi1ELi1ELi64ELb0ELb0EEEJNS5_IJSH_SG_SH_EEENS5_IJNSS_ISH_SC_EENSS_ISG_SC_EEEEEaSJ_aSJ_NS1E_6fusion15FusionCallbacksIS1I_NS1N_17LinearCombinationIaiaiLNS_15FloatRoundStyleE2EEES1J_S1M_JEEENS4_5SM1004TMEM4LOAD26SM100_TMEM_LOAD_32dp32b64xENS4_13SM90_TMA_LOADENS11_INS12_ILi2ELi4ELi3EEES15_NSS_INS5_IJS16_SG_EEENS5_IJSG_SC_EEEEEEENS4_39AutoVectorizingCopyWithAssumedAlignmentILi128EEENS4_14SM90_TMA_STOREES22_S24_S24_EEEvvEEEEvNT_6ParamsE)
	.align		4
        /*000c*/ 	.word	index@(__assertfail)
	.align		4
        /*0010*/ 	.word	0x00000000
	.align		4
        /*0014*/ 	.word	0xfffffffe
	.align		4
        /*0018*/ 	.word	0x00000000
	.align		4
        /*001c*/ 	.word	0xfffffffd
	.align		4
        /*0020*/ 	.word	0x00000000
	.align		4
        /*0024*/ 	.word	0xfffffffc


//--------------------- .nv.constant4             --------------------------
	.section	.nv.constant4,"a",@progbits
	.align	8
	.align		8
.nv.constant4:
        /*0000*/ 	.dword	__assertfail
	.align		8
        /*0008*/ 	.dword	__unnamed_1
	.align		8
        /*0010*/ 	.dword	__unnamed_2
	.align		8
        /*0018*/ 	.dword	_ZN39_INTERNAL_2e41cf84_4_k_cu_abbd1c2f_94694cuda3std3__45__cpo5beginE
	.align		8
        /*0020*/ 	.dword	_ZN39_INTERNAL_2e41cf84_4_k_cu_abbd1c2f_94694cuda3std3__45__cpo3endE
	.align		8
        /*0028*/ 	.dword	_ZN39_INTERNAL_2e41cf84_4_k_cu_abbd1c2f_94694cuda3std3__45__cpo6cbeginE
	.align		8
        /*0030*/ 	.dword	_ZN39_INTERNAL_2e41cf84_4_k_cu_abbd1c2f_94694cuda3std3__45__cpo4cendE
	.align		8
        /*0038*/ 	.dword	_ZN39_INTERNAL_2e41cf84_4_k_cu_abbd1c2f_94694cuda3std3__441_GLOBAL__N__2e41cf84_4_k_cu_abbd1c2f_94696ignoreE
	.align		8
        /*0040*/ 	.dword	_ZN39_INTERNAL_2e41cf84_4_k_cu_abbd1c2f_94694cuda3std3__419piecewise_constructE
	.align		8
        /*0048*/ 	.dword	_ZN39_INTERNAL_2e41cf84_4_k_cu_abbd1c2f_94694cuda3std3__48in_placeE
	.align		8
        /*0050*/ 	.dword	_ZN39_INTERNAL_2e41cf84_4_k_cu_abbd1c2f_94694cuda3std6ranges3__45__cpo4swapE
	.align		8
        /*0058*/ 	.dword	_ZN39_INTERNAL_2e41cf84_4_k_cu_abbd1c2f_94694cuda3std6ranges3__45__cpo9iter_moveE
	.align		8
        /*0060*/ 	.dword	_ZN39_INTERNAL_2e41cf84_4_k_cu_abbd1c2f_94694cute7productE
	.align		8
        /*0068*/ 	.dword	_ZN39_INTERNAL_2e41cf84_4_k_cu_abbd1c2f_94694cute1_E
	.align		8
        /*0070*/ 	.dword	$str$25
	.align		8
        /*0078*/ 	.dword	$str$26
	.align		8
        /*0080*/ 	.dword	$str$27
	.align		8
        /*0088*/ 	.dword	$str$28


//--------------------- .text._ZN7cutlass13device_kernelINS_4gemm6kernel13GemmUniversalIN4cute5tupleIJiiiiEEENS1_10collective13CollectiveMmaINS1_35MainloopSm100TmaUmmaWarpSpecializedILi3ELi2ELi4ENS5_IJNS4_1CILi2EEESB_NSA_ILi1EEEEEEEENS5_IJNSA_ILi256EEENSA_ILi64EEENSA_ILi128EEEEEEaNS5_IJlSC_lEEEaSJ_NS4_8TiledMMAINS4_8MMA_AtomIJNS4_21SM100_MMA_S8_2x1SM_SSIaaiLi256ELi64ELNS4_4UMMA5MajorE0ELSO_0ELNSN_8SaturateE0EEEEEENS4_6LayoutINS5_IJSC_SC_SC_EEENS5_IJNSA_ILi0EEESU_SU_EEEEENS5_IJNS4_10UnderscoreESX_SX_EEEEENS4_28SM100_TMA_2SM_LOAD_MULTICASTENS4_14ComposedLayoutINS4_7SwizzleILi3ELi4ELi3EEENS4_18smem_ptr_flag_bitsILi8EEENSS_INS5_IJNSA_ILi8EEESH_EEENS5_IJSH_SC_EEEEEEEvNS4_8identityENS4_18SM100_TMA_2SM_LOADES1A_vS1B_EENS_8epilogue10collective18CollectiveEpilogueINS1E_23Sm100TmaWarpSpecializedILi1ELi1ELi64ELb0ELb0EEEJNS5_IJSH_SG_SH_EEENS5_IJNSS_ISH_SC_EENSS_ISG_SC_EEEEEaSJ_aSJ_NS1E_6fusion15FusionCallbacksIS1I_NS1N_17LinearCombinationIaiaiLNS_15FloatRoundStyleE2EEES1J_S1M_JEEENS4_5SM1004TMEM4LOAD26SM100_TMEM_LOAD_32dp32b64xENS4_13SM90_TMA_LOADENS11_INS12_ILi2ELi4ELi3EEES15_NSS_INS5_IJS16_SG_EEENS5_IJSG_SC_EEEEEEENS4_39AutoVectorizingCopyWithAssumedAlignmentILi128EEENS4_14SM90_TMA_STOREES22_S24_S24_EEEvvEEEEvNT_6ParamsE --------------------------
	.section	.text._ZN7cutlass13device_kernelINS_4gemm6kernel13GemmUniversalIN4cute5tupleIJiiiiEEENS1_10collective13CollectiveMmaINS1_35MainloopSm100TmaUmmaWarpSpecializedILi3ELi2ELi4ENS5_IJNS4_1CILi2EEESB_NSA_ILi1EEEEEEEENS5_IJNSA_ILi256EEENSA_ILi64EEENSA_ILi128EEEEEEaNS5_IJlSC_lEEEaSJ_NS4_8TiledMMAINS4_8MMA_AtomIJNS4_21SM100_MMA_S8_2x1SM_SSIaaiLi256ELi64ELNS4_4UMMA5MajorE0ELSO_0ELNSN_8SaturateE0EEEEEENS4_6LayoutINS5_IJSC_SC_SC_EEENS5_IJNSA_ILi0EEESU_SU_EEEEENS5_IJNS4_10UnderscoreESX_SX_EEEEENS4_28SM100_TMA_2SM_LOAD_MULTICASTENS4_14ComposedLayoutINS4_7SwizzleILi3ELi4ELi3EEENS4_18smem_ptr_flag_bitsILi8EEENSS_INS5_IJNSA_ILi8EEESH_EEENS5_IJSH_SC_EEEEEEEvNS4_8identityENS4_18SM100_TMA_2SM_LOADES1A_vS1B_EENS_8epilogue10collective18CollectiveEpilogueINS1E_23Sm100TmaWarpSpecializedILi1ELi1ELi64ELb0ELb0EEEJNS5_IJSH_SG_SH_EEENS5_IJNSS_ISH_SC_EENSS_ISG_SC_EEEEEaSJ_aSJ_NS1E_6fusion15FusionCallbacksIS1I_NS1N_17LinearCombinationIaiaiLNS_15FloatRoundStyleE2EEES1J_S1M_JEEENS4_5SM1004TMEM4LOAD26SM100_TMEM_LOAD_32dp32b64xENS4_13SM90_TMA_LOADENS11_INS12_ILi2ELi4ELi3EEES15_NSS_INS5_IJS16_SG_EEENS5_IJSG_SC_EEEEEEENS4_39AutoVectorizingCopyWithAssumedAlignmentILi128EEENS4_14SM90_TMA_STOREES22_S24_S24_EEEvvEEEEvNT_6ParamsE,"ax",@progbits
	.align	128
.text._ZN7cutlass13device_kernelINS_4gemm6kernel13GemmUniversalIN4cute5tupleIJiiiiEEENS1_10collective13CollectiveMmaINS1_35MainloopSm100TmaUmmaWarpSpecializedILi3ELi2ELi4ENS5_IJNS4_1CILi2EEESB_NSA_ILi1EEEEEEEENS5_IJNSA_ILi256EEENSA_ILi64EEENSA_ILi128EEEEEEaNS5_IJlSC_lEEEaSJ_NS4_8TiledMMAINS4_8MMA_AtomIJNS4_21SM100_MMA_S8_2x1SM_SSIaaiLi256ELi64ELNS4_4UMMA5MajorE0ELSO_0ELNSN_8SaturateE0EEEEEENS4_6LayoutINS5_IJSC_SC_SC_EEENS5_IJNSA_ILi0EEESU_SU_EEEEENS5_IJNS4_10UnderscoreESX_SX_EEEEENS4_28SM100_TMA_2SM_LOAD_MULTICASTENS4_14ComposedLayoutINS4_7SwizzleILi3ELi4ELi3EEENS4_18smem_ptr_flag_bitsILi8EEENSS_INS5_IJNSA_ILi8EEESH_EEENS5_IJSH_SC_EEEEEEEvNS4_8identityENS4_18SM100_TMA_2SM_LOADES1A_vS1B_EENS_8epilogue10collective18CollectiveEpilogueINS1E_23Sm100TmaWarpSpecializedILi1ELi1ELi64ELb0ELb0EEEJNS5_IJSH_SG_SH_EEENS5_IJNSS_ISH_SC_EENSS_ISG_SC_EEEEEaSJ_aSJ_NS1E_6fusion15FusionCallbacksIS1I_NS1N_17LinearCombinationIaiaiLNS_15FloatRoundStyleE2EEES1J_S1M_JEEENS4_5SM1004TMEM4LOAD26SM100_TMEM_LOAD_32dp32b64xENS4_13SM90_TMA_LOADENS11_INS12_ILi2ELi4ELi3EEES15_NSS_INS5_IJS16_SG_EEENS5_IJSG_SC_EEEEEEENS4_39AutoVectorizingCopyWithAssumedAlignmentILi128EEENS4_14SM90_TMA_STOREES22_S24_S24_EEEvvEEEEvNT_6ParamsE:
        .type           _ZN7cutlass13device_kernelINS_4gemm6kernel13GemmUniversalIN4cute5tupleIJiiiiEEENS1_10collective13CollectiveMmaINS1_35MainloopSm100TmaUmmaWarpSpecializedILi3ELi2ELi4ENS5_IJNS4_1CILi2EEESB_NSA_ILi1EEEEEEEENS5_IJNSA_ILi256EEENSA_ILi64EEENSA_ILi128EEEEEEaNS5_IJlSC_lEEEaSJ_NS4_8TiledMMAINS4_8MMA_AtomIJNS4_21SM100_MMA_S8_2x1SM_SSIaaiLi256ELi64ELNS4_4UMMA5MajorE0ELSO_0ELNSN_8SaturateE0EEEEEENS4_6LayoutINS5_IJSC_SC_SC_EEENS5_IJNSA_ILi0EEESU_SU_EEEEENS5_IJNS4_10UnderscoreESX_SX_EEEEENS4_28SM100_TMA_2SM_LOAD_MULTICASTENS4_14ComposedLayoutINS4_7SwizzleILi3ELi4ELi3EEENS4_18smem_ptr_flag_bitsILi8EEENSS_INS5_IJNSA_ILi8EEESH_EEENS5_IJSH_SC_EEEEEEEvNS4_8identityENS4_18SM100_TMA_2SM_LOADES1A_vS1B_EENS_8epilogue10collective18CollectiveEpilogueINS1E_23Sm100TmaWarpSpecializedILi1ELi1ELi64ELb0ELb0EEEJNS5_IJSH_SG_SH_EEENS5_IJNSS_ISH_SC_EENSS_ISG_SC_EEEEEaSJ_aSJ_NS1E_6fusion15FusionCallbacksIS1I_NS1N_17LinearCombinationIaiaiLNS_15FloatRoundStyleE2EEES1J_S1M_JEEENS4_5SM1004TMEM4LOAD26SM100_TMEM_LOAD_32dp32b64xENS4_13SM90_TMA_LOADENS11_INS12_ILi2ELi4ELi3EEES15_NSS_INS5_IJS16_SG_EEENS5_IJSG_SC_EEEEEEENS4_39AutoVectorizingCopyWithAssumedAlignmentILi128EEENS4_14SM90_TMA_STOREES22_S24_S24_EEEvvEEEEvNT_6ParamsE,@function
        .size           _ZN7cutlass13device_kernelINS_4gemm6kernel13GemmUniversalIN4cute5tupleIJiiiiEEENS1_10collective13CollectiveMmaINS1_35MainloopSm100TmaUmmaWarpSpecializedILi3ELi2ELi4ENS5_IJNS4_1CILi2EEESB_NSA_ILi1EEEEEEEENS5_IJNSA_ILi256EEENSA_ILi64EEENSA_ILi128EEEEEEaNS5_IJlSC_lEEEaSJ_NS4_8TiledMMAINS4_8MMA_AtomIJNS4_21SM100_MMA_S8_2x1SM_SSIaaiLi256ELi64ELNS4_4UMMA5MajorE0ELSO_0ELNSN_8SaturateE0EEEEEENS4_6LayoutINS5_IJSC_SC_SC_EEENS5_IJNSA_ILi0EEESU_SU_EEEEENS5_IJNS4_10UnderscoreESX_SX_EEEEENS4_28SM100_TMA_2SM_LOAD_MULTICASTENS4_14ComposedLayoutINS4_7SwizzleILi3ELi4ELi3EEENS4_18smem_ptr_flag_bitsILi8EEENSS_INS5_IJNSA_ILi8EEESH_EEENS5_IJSH_SC_EEEEEEEvNS4_8identityENS4_18SM100_TMA_2SM_LOADES1A_vS1B_EENS_8epilogue10collective18CollectiveEpilogueINS1E_23Sm100TmaWarpSpecializedILi1ELi1ELi64ELb0ELb0EEEJNS5_IJSH_SG_SH_EEENS5_IJNSS_ISH_SC_EENSS_ISG_SC_EEEEEaSJ_aSJ_NS1E_6fusion15FusionCallbacksIS1I_NS1N_17LinearCombinationIaiaiLNS_15FloatRoundStyleE2EEES1J_S1M_JEEENS4_5SM1004TMEM4LOAD26SM100_TMEM_LOAD_32dp32b64xENS4_13SM90_TMA_LOADENS11_INS12_ILi2ELi4ELi3EEES15_NSS_INS5_IJS16_SG_EEENS5_IJSG_SC_EEEEEEENS4_39AutoVectorizingCopyWithAssumedAlignmentILi128EEENS4_14SM90_TMA_STOREES22_S24_S24_EEEvvEEEEvNT_6ParamsE,(.L_x_146 - _ZN7cutlass13device_kernelINS_4gemm6kernel13GemmUniversalIN4cute5tupleIJiiiiEEENS1_10collective13CollectiveMmaINS1_35MainloopSm100TmaUmmaWarpSpecializedILi3ELi2ELi4ENS5_IJNS4_1CILi2EEESB_NSA_ILi1EEEEEEEENS5_IJNSA_ILi256EEENSA_ILi64EEENSA_ILi128EEEEEEaNS5_IJlSC_lEEEaSJ_NS4_8TiledMMAINS4_8MMA_AtomIJNS4_21SM100_MMA_S8_2x1SM_SSIaaiLi256ELi64ELNS4_4UMMA5MajorE0ELSO_0ELNSN_8SaturateE0EEEEEENS4_6LayoutINS5_IJSC_SC_SC_EEENS5_IJNSA_ILi0EEESU_SU_EEEEENS5_IJNS4_10UnderscoreESX_SX_EEEEENS4_28SM100_TMA_2SM_LOAD_MULTICASTENS4_14ComposedLayoutINS4_7SwizzleILi3ELi4ELi3EEENS4_18smem_ptr_flag_bitsILi8EEENSS_INS5_IJNSA_ILi8EEESH_EEENS5_IJSH_SC_EEEEEEEvNS4_8identityENS4_18SM100_TMA_2SM_LOADES1A_vS1B_EENS_8epilogue10collective18CollectiveEpilogueINS1E_23Sm100TmaWarpSpecializedILi1ELi1ELi64ELb0ELb0EEEJNS5_IJSH_SG_SH_EEENS5_IJNSS_ISH_SC_EENSS_ISG_SC_EEEEEaSJ_aSJ_NS1E_6fusion15FusionCallbacksIS1I_NS1N_17LinearCombinationIaiaiLNS_15FloatRoundStyleE2EEES1J_S1M_JEEENS4_5SM1004TMEM4LOAD26SM100_TMEM_LOAD_32dp32b64xENS4_13SM90_TMA_LOADENS11_INS12_ILi2ELi4ELi3EEES15_NSS_INS5_IJS16_SG_EEENS5_IJSG_SC_EEEEEEENS4_39AutoVectorizingCopyWithAssumedAlignmentILi128EEENS4_14SM90_TMA_STOREES22_S24_S24_EEEvvEEEEvNT_6ParamsE)
        .other          _ZN7cutlass13device_kernelINS_4gemm6kernel13GemmUniversalIN4cute5tupleIJiiiiEEENS1_10collective13CollectiveMmaINS1_35MainloopSm100TmaUmmaWarpSpecializedILi3ELi2ELi4ENS5_IJNS4_1CILi2EEESB_NSA_ILi1EEEEEEEENS5_IJNSA_ILi256EEENSA_ILi64EEENSA_ILi128EEEEEEaNS5_IJlSC_lEEEaSJ_NS4_8TiledMMAINS4_8MMA_AtomIJNS4_21SM100_MMA_S8_2x1SM_SSIaaiLi256ELi64ELNS4_4UMMA5MajorE0ELSO_0ELNSN_8SaturateE0EEEEEENS4_6LayoutINS5_IJSC_SC_SC_EEENS5_IJNSA_ILi0EEESU_SU_EEEEENS5_IJNS4_10UnderscoreESX_SX_EEEEENS4_28SM100_TMA_2SM_LOAD_MULTICASTENS4_14ComposedLayoutINS4_7SwizzleILi3ELi4ELi3EEENS4_18smem_ptr_flag_bitsILi8EEENSS_INS5_IJNSA_ILi8EEESH_EEENS5_IJSH_SC_EEEEEEEvNS4_8identityENS4_18SM100_TMA_2SM_LOADES1A_vS1B_EENS_8epilogue10collective18CollectiveEpilogueINS1E_23Sm100TmaWarpSpecializedILi1ELi1ELi64ELb0ELb0EEEJNS5_IJSH_SG_SH_EEENS5_IJNSS_ISH_SC_EENSS_ISG_SC_EEEEEaSJ_aSJ_NS1E_6fusion15FusionCallbacksIS1I_NS1N_17LinearCombinationIaiaiLNS_15FloatRoundStyleE2EEES1J_S1M_JEEENS4_5SM1004TMEM4LOAD26SM100_TMEM_LOAD_32dp32b64xENS4_13SM90_TMA_LOADENS11_INS12_ILi2ELi4ELi3EEES15_NSS_INS5_IJS16_SG_EEENS5_IJSG_SC_EEEEEEENS4_39AutoVectorizingCopyWithAssumedAlignmentILi128EEENS4_14SM90_TMA_STOREES22_S24_S24_EEEvvEEEEvNT_6ParamsE,@"STO_CUDA_ENTRY STV_DEFAULT"
_ZN7cutlass13device_kernelINS_4gemm6kernel13GemmUniversalIN4cute5tupleIJiiiiEEENS1_10collective13CollectiveMmaINS1_35MainloopSm100TmaUmmaWarpSpecializedILi3ELi2ELi4ENS5_IJNS4_1CILi2EEESB_NSA_ILi1EEEEEEEENS5_IJNSA_ILi256EEENSA_ILi64EEENSA_ILi128EEEEEEaNS5_IJlSC_lEEEaSJ_NS4_8TiledMMAINS4_8MMA_AtomIJNS4_21SM100_MMA_S8_2x1SM_SSIaaiLi256ELi64ELNS4_4UMMA5MajorE0ELSO_0ELNSN_8SaturateE0EEEEEENS4_6LayoutINS5_IJSC_SC_SC_EEENS5_IJNSA_ILi0EEESU_SU_EEEEENS5_IJNS4_10UnderscoreESX_SX_EEEEENS4_28SM100_TMA_2SM_LOAD_MULTICASTENS4_14ComposedLayoutINS4_7SwizzleILi3ELi4ELi3EEENS4_18smem_ptr_flag_bitsILi8EEENSS_INS5_IJNSA_ILi8EEESH_EEENS5_IJSH_SC_EEEEEEEvNS4_8identityENS4_18SM100_TMA_2SM_LOADES1A_vS1B_EENS_8epilogue10collective18CollectiveEpilogueINS1E_23Sm100TmaWarpSpecializedILi1ELi1ELi64ELb0ELb0EEEJNS5_IJSH_SG_SH_EEENS5_IJNSS_ISH_SC_EENSS_ISG_SC_EEEEEaSJ_aSJ_NS1E_6fusion15FusionCallbacksIS1I_NS1N_17LinearCombinationIaiaiLNS_15FloatRoundStyleE2EEES1J_S1M_JEEENS4_5SM1004TMEM4LOAD26SM100_TMEM_LOAD_32dp32b64xENS4_13SM90_TMA_LOADENS11_INS12_ILi2ELi4ELi3EEES15_NSS_INS5_IJS16_SG_EEENS5_IJSG_SC_EEEEEEENS4_39AutoVectorizingCopyWithAssumedAlignmentILi128EEENS4_14SM90_TMA_STOREES22_S24_S24_EEEvvEEEEvNT_6ParamsE:
[----:B------:R-:W1:Y:S01]  /*0000*/  LDC R1, c[0x0][0x37c] ;  /* 0x0000df00ff017b82 */ /* 0x000e620000000800 */
[----:B------:R-:W2:Y:S01]  /*0010*/  S2R R142, SR_TID.X ;  /* 0x00000000008e7919 */ /* 0x000ea20000002100 */
[----:B------:R-:W3:Y:S06]  /*0020*/  LDCU.64 UR8, c[0x0][0x890] ;  /* 0x00011200ff0877ac */ /* 0x000eec0008000a00 */
[----:B------:R-:W4:Y:S01]  /*0030*/  S2UR UR55, SR_CgaCtaId ;  /* 0x00000000003779c3 */ /* 0x000f220000008800 */
[----:B------:R-:W-:Y:S02]  /*0040*/  PRMT R147, RZ, 0x7610, R147 ;  /* 0x00007610ff937816 */ /* 0x000fe40000000093 */
[----:B------:R-:W-:Y:S01]  /*0050*/  ELECT P1, URZ, PT ;  /* 0x0000000000ff782f */ /* 0x000fe20003820000 */
[----:B---3--:R-:W-:-:S04]  /*0060*/  UISETP.NE.U32.AND UP0, UPT, UR8, URZ, UPT ;  /* 0x000000ff0800728c */ /* 0x008fc8000bf05070 */
[----:B------:R-:W-:Y:S02]  /*0070*/  UISETP.NE.AND.EX UP0, UPT, UR9, URZ, UPT, UP0 ;  /* 0x000000ff0900728c */ /* 0x000fe4000bf05300 */
[----:B----4-:R-:W-:Y:S02]  /*0080*/  ULOP3.LUT UR47, UR55, 0x1, URZ, 0xc0, !UPT ;  /* 0x00000001372f7892 */ /* 0x010fe4000f8ec0ff */
[----:B------:R-:W-:Y:S01]  /*0090*/  ULOP3.LUT UR48, UR55, 0x1, URZ, 0x3c, !UPT ;  /* 0x0000000137307892 */ /* 0x000fe2000f8e3cff */
[----:B--2---:R-:W-:-:S05]  /*00a0*/  SHF.R.U32.HI R148, RZ, 0x5, R142 ;  /* 0x00000005ff947819 */ /* 0x004fca000001168e */
[----:B------:R-:W2:Y:S02]  /*00b0*/  SHFL.IDX PT, R0, R148, RZ, 0x1f ;  /* 0x00001fff94007589 */ /* 0x000ea400000e0000 */
[----:B--2---:R-:W-:Y:S01]  /*00c0*/  R2UR UR18, R0 ;  /* 0x00000000001272ca */ /* 0x004fe200000e0000 */
[----:B-1----:R-:W-:-:S14]  /*00d0*/  BRA.U UP0, `(.L_x_0) ;  /* 0x0000000100307547 */ /* 0x002fdc000b800000 */
[----:B------:R-:W1:Y:S02]  /*00e0*/  LDCU.64 UR4, c[0x0][0x888] ;  /* 0x00011100ff0477ac */ /* 0x000e640008000a00 */
[----:B-1----:R-:W-:-:S04]  /*00f0*/  UISETP.NE.U32.AND UP0, UPT, UR4, URZ, UPT ;  /* 0x000000ff0400728c */ /* 0x002fc8000bf05070 */
[----:B------:R-:W-:-:S09]  /*0100*/  UISETP.NE.AND.EX UP0, UPT, UR5, URZ, UPT, UP0 ;  /* 0x000000ff0500728c */ /* 0x000fd2000bf05300 */
[----:B------:R-:W-:Y:S05]  /*0110*/  BRA.U !UP0, `(.L_x_1) ;  /* 0x0000000108147547 */ /* 0x000fea000b800000 */
[----:B------:R-:W1:Y:S01]  /*0120*/  LDC.64 R72, c[0x0][0x888] ;  /* 0x00022200ff487b82 */ /* 0x000e620000000a00 */
[----:B------:R-:W1:Y:S02]  /*0130*/  LDCU.64 UR4, c[0x0][0x358] ;  /* 0x00006b00ff0477ac */ /* 0x000e640008000a00 */
[----:B-1----:R1:W5:Y:S01]  /*0140*/  LDG.E R72, desc[UR4][R72.64] ;  /* 0x0000000448487981 */ /* 0x002362000c1e1900 */
[----:B------:R-:W-:Y:S01]  /*0150*/  HFMA2 R147, -RZ, RZ, 0, 5.9604644775390625e-08 ;  /* 0x00000001ff937431 */ /* 0x000fe200000001ff */
[----:B------:R-:W-:Y:S05]  /*0160*/  BRA `(.L_x_0) ;  /* 0x00000000000c7947 */ /* 0x000fea0003800000 */
.L_x_1:
[----:B------:R-:W1:Y:S01]  /*0170*/  LDCU UR4, c[0x0][0x880] ;  /* 0x00011000ff0477ac */ /* 0x000e620008000800 */
[----:B------:R-:W-:Y:S01]  /*0180*/  HFMA2 R147, -RZ, RZ, 0, 5.9604644775390625e-08 ;  /* 0x00000001ff937431 */ /* 0x000fe200000001ff */
[----:B-1----:R-:W-:-:S07]  /*0190*/  MOV R72, UR4 ;  /* 0x0000000400487c02 */ /* 0x002fce0008000f00 */
.L_x_0:
[----:B------:R-:W2:Y:S02]  /*01a0*/  LDCU.64 UR4, c[0x0][0x8b0] ;  /* 0x00011600ff0477ac */ /* 0x000ea40008000a00 */
[----:B--2---:R-:W-:-:S04]  /*01b0*/  UISETP.NE.U32.AND UP0, UPT, UR4, URZ, UPT ;  /* 0x000000ff0400728c */ /* 0x004fc8000bf05070 */
[----:B------:R-:W-:-:S09]  /*01c0*/  UISETP.NE.AND.EX UP0, UPT, UR5, URZ, UPT, UP0 ;  /* 0x000000ff0500728c */ /* 0x000fd2000bf05300 */
[----:B------:R-:W-:Y:S05]  /*01d0*/  BRA.U UP0, `(.L_x_2) ;  /* 0x0000000100287547 */ /* 0x000fea000b800000 */
[----:B------:R-:W2:Y:S02]  /*01e0*/  LDCU.64 UR4, c[0x0][0x8a8] ;  /* 0x00011500ff0477ac */ /* 0x000ea40008000a00 */
[----:B--2---:R-:W-:-:S04]  /*01f0*/  UISETP.NE.U32.AND UP0, UPT, UR4, URZ, UPT ;  /* 0x000000ff0400728c */ /* 0x004fc8000bf05070 */
[----:B------:R-:W-:-:S09]  /*0200*/  UISETP.NE.AND.EX UP0, UPT, UR5, URZ, UPT, UP0 ;  /* 0x000000ff0500728c */ /* 0x000fd2000bf05300 */
[----:B------:R-:W-:Y:S05]  /*0210*/  BRA.U !UP0, `(.L_x_3) ;  /* 0x0000000108107547 */ /* 0x000fea000b800000 */
[----:B------:R-:W2:Y:S01]  /*0220*/  LDC.64 R70, c[0x0][0x8a8] ;  /* 0x00022a00ff467b82 */ /* 0x000ea20000000a00 */
[----:B------:R-:W2:Y:S02]  /*0230*/  LDCU.64 UR4, c[0x0][0x358] ;  /* 0x00006b00ff0477ac */ /* 0x000ea40008000a00 */
[----:B--2---:R2:W5:Y:S01]  /*0240*/  LDG.E R70, desc[UR4][R70.64] ;  /* 0x0000000446467981 */ /* 0x004562000c1e1900 */
[----:B------:R-:W-:Y:S05]  /*0250*/  BRA `(.L_x_2) ;  /* 0x0000000000087947 */ /* 0x000fea0003800000 */
.L_x_3:
[----:B------:R-:W2:Y:S02]  /*0260*/  LDCU UR4, c[0x0][0x8a0] ;  /* 0x00011400ff0477ac */ /* 0x000ea40008000800 */
[----:B--2---:R-:W-:Y:S02]  /*0270*/  MOV R70, UR4 ;  /* 0x0000000400467c02 */ /* 0x004fe40008000f00 */
.L_x_2:
[----:B------:R-:W-:Y:S01]  /*0280*/  IMAD.U32 R0, RZ, RZ, UR18 ;  /* 0x00000012ff007e24 */ /* 0x000fe2000f8e00ff */
[----:B------:R-:W-:Y:S04]  /*0290*/  BSSY.RECONVERGENT B0, `(.L_x_4) ;  /* 0x000000c000007945 */ /* 0x000fe80003800200 */
[C---:B------:R-:W-:Y:S02]  /*02a0*/  ISETP.NE.OR P2, PT, R0.reuse, 0x1, !P1 ;  /* 0x000000010000780c */ /* 0x040fe40004f45670 */
[----:B------:R-:W-:-:S11]  /*02b0*/  ISETP.NE.OR P0, PT, R0, 0x3, !P1 ;  /* 0x000000030000780c */ /* 0x000fd60004f05670 */
[----:B------:R-:W-:Y:S05]  /*02c0*/  @P2 BRA `(.L_x_5) ;  /* 0x0000000000202947 */ /* 0x000fea0003800000 */
[----:B------:R-:W3:Y:S02]  /*02d0*/  LDCU.64 UR4, c[0x0][0x348] ;  /* 0x00006900ff0477ac */ /* 0x000ee40008000a00 */
[----:B---3--:R-:W-:Y:S02]  /*02e0*/  UIADD3 UR6, UP1, UPT, UR4, 0x80, URZ ;  /* 0x0000008004067890 */ /* 0x008fe4000ff3e0ff */
[----:B------:R-:W-:Y:S02]  /*02f0*/  UIADD3 UR4, UP0, UPT, UR4, 0x180, URZ ;  /* 0x0000018004047890 */ /* 0x000fe4000ff1e0ff */
[----:B------:R-:W-:Y:S02]  /*0300*/  UIADD3.X UR7, UPT, UPT, URZ, UR5, URZ, UP1, !UPT ;  /* 0x00000005ff077290 */ /* 0x000fe40008ffe4ff */
[----:B------:R-:W-:-:S07]  /*0310*/  UIADD3.X UR5, UPT, UPT, URZ, UR5, URZ, UP0, !UPT ;  /* 0x00000005ff057290 */ /* 0x000fce00087fe4ff */
[----:B------:R3:W-:Y:S02]  /*0320*/  UTMACCTL.PF [UR6] ;  /* 0x00000000060079b9 */ /* 0x0007e40008040000 */
[----:B------:R3:W-:Y:S02]  /*0330*/  UTMACCTL.PF [UR4] ;  /* 0x00000000040079b9 */ /* 0x0007e40008040000 */
[----:B---3--:R-:W-:Y:S01]  /*0340*/  NOP ;  /* 0x0000000000007918 */ /* 0x008fe20000000000 */
.L_x_5:
[----:B------:R-:W-:Y:S05]  /*0350*/  BSYNC.RECONVERGENT B0 ;  /* 0x0000000000007941 */ /* 0x000fea0003800200 */
.L_x_4:
[----:B------:R-:W-:Y:S04]  /*0360*/  BSSY.RECONVERGENT B0, `(.L_x_6) ;  /* 0x000000a000007945 */ /* 0x000fe80003800200 */
        /* <DEDUP_REMOVED lines=9> */
.L_x_7:
[----:B------:R-:W-:Y:S05]  /*0400*/  BSYNC.RECONVERGENT B0 ;  /* 0x0000000000007941 */ /* 0x000fea0003800200 */
.L_x_6:
[----:B------:R-:W3:Y:S01]  /*0410*/  LDCU.64 UR4, c[0x0][0x888] ;  /* 0x00011100ff0477ac */ /* 0x000ee20008000a00 */
[----:B------:R-:W-:Y:S02]  /*0420*/  UISETP.EQ.U32.AND UP1, UPT, UR8, URZ, UPT ;  /* 0x000000ff0800728c */ /* 0x000fe4000bf22070 */
[----:B------:R-:W-:Y:S02]  /*0430*/  UPLOP3.LUT UP3, UPT, UPT, UPT, UPT, 0x80, 0x8 ;  /* 0x000000000008789c */ /* 0x000fe40003f6f070 */
[----:B---3--:R-:W-:-:S04]  /*0440*/  UISETP.NE.U32.AND UP0, UPT, UR4, URZ, UPT ;  /* 0x000000ff0400728c */ /* 0x008fc8000bf05070 */
[----:B------:R-:W-:-:S04]  /*0450*/  UISETP.NE.AND.EX UP0, UPT, UR5, URZ, UPT, UP0 ;  /* 0x000000ff0500728c */ /* 0x000fc8000bf05300 */
[----:B------:R-:W-:-:S04]  /*0460*/  UISETP.EQ.OR.EX UP2, UPT, UR9, URZ, !UP0, UP1 ;  /* 0x000000ff0900728c */ /* 0x000fc8000c742710 */
[----:B------:R-:W-:-:S05]  /*0470*/  UP2UR UR61, UPR, URZ, 0x4 ;  /* 0x00000004ff3d7883 */ /* 0x000fca0008000000 */
[----:B------:R-:W-:Y:S07]  /*0480*/  BRA.U !UP2, `(.L_x_8) ;  /* 0x000000010a207547 */ /* 0x000fee000b800000 */
[----:B-----5:R-:W-:Y:S01]  /*0490*/  R2UR UR5, R72 ;  /* 0x00000000480572ca */ /* 0x020fe200000e0000 */
[----:B------:R-:W-:Y:S02]  /*04a0*/  UISETP.NE.U32.AND UP1, UPT, UR8, URZ, UPT ;  /* 0x000000ff0800728c */ /* 0x000fe4000bf25070 */
[----:B------:R-:W-:Y:S02]  /*04b0*/  USEL UR4, URZ, 0xffffffff, UP0 ;  /* 0xffffffffff047887 */ /* 0x000fe40008000000 */
[----:B------:R-:W-:-:S08]  /*04c0*/  UISETP.NE.AND.EX UP1, UPT, UR9, URZ, UPT, UP1 ;  /* 0x000000ff0900728c */ /* 0x000fd0000bf25310 */
[----:B------:R-:W-:-:S04]  /*04d0*/  UISETP.NE.AND UP0, UPT, UR5, URZ, UPT ;  /* 0x000000ff0500728c */ /* 0x000fc8000bf05270 */
[----:B------:R-:W-:-:S04]  /*04e0*/  @!UP1 USEL UR4, URZ, 0xffffffff, UP0 ;  /* 0xffffffffff049887 */ /* 0x000fc80008000000 */
[----:B------:R-:W-:-:S04]  /*04f0*/  ULOP3.LUT UR4, UR4, 0x1, URZ, 0xc0, !UPT ;  /* 0x0000000104047892 */ /* 0x000fc8000f8ec0ff */
[----:B------:R-:W-:-:S11]  /*0500*/  UISETP.NE.U32.AND UP3, UPT, UR4, 0x1, UPT ;  /* 0x000000010400788c */ /* 0x000fd6000bf65070 */
.L_x_8:
[----:B------:R-:W3:Y:S01]  /*0510*/  SHFL.IDX PT, R0, R148, RZ, 0x1f ;  /* 0x00001fff94007589 */ /* 0x000ee200000e0000 */
[----:B------:R-:W-:-:S04]  /*0520*/  UISETP.NE.AND UP0, UPT, UR18, 0x2, UPT ;  /* 0x000000021200788c */ /* 0x000fc8000bf05270 */
[----:B------:R-:W-:Y:S02]  /*0530*/  UISETP.EQ.AND UP1, UPT, UR47, URZ, !UP0 ;  /* 0x000000ff2f00728c */ /* 0x000fe4000c722270 */
[----:B------:R-:W-:-:S04]  /*0540*/  USEL UR34, URZ, 0x1, UP0 ;  /* 0x00000001ff227887 */ /* 0x000fc80008000000 */
[----:B------:R-:W-:Y:S02]  /*0550*/  PLOP3.LUT P3, PT, P1, PT, UP1, 0x80, 0x8 ;  /* 0x000000000008781c */ /* 0x000fe40000f6f018 */
[----:B---3--:R-:W-:-:S13]  /*0560*/  ISETP.NE.AND P0, PT, R0, RZ, PT ;  /* 0x000000ff0000720c */ /* 0x008fda0003f05270 */
[----:B------:R-:W-:Y:S05]  /*0570*/  @P0 BRA `(.L_x_9) ;  /* 0x00000000004c0947 */ /* 0x000fea0003800000 */
[----:B------:R-:W-:Y:S01]  /*0580*/  UMOV UR4, 0x400 ;  /* 0x0000040000047882 */ /* 0x000fe20000000000 */
[----:B------:R-:W-:Y:S01]  /*0590*/  UMOV UR8, 0x1 ;  /* 0x0000000100087882 */ /* 0x000fe20000000000 */
[----:B------:R-:W-:Y:S01]  /*05a0*/  UMOV UR6, 0x2 ;  /* 0x0000000200067882 */ /* 0x000fe20000000000 */
[----:B------:R-:W-:Y:S02]  /*05b0*/  ULEA UR4, UR55, UR4, 0x18 ;  /* 0x0000000437047291 */ /* 0x000fe4000f8ec0ff */
[----:B------:R-:W-:-:S04]  /*05c0*/  UIADD3 UR8, UPT, UPT, -UR8, 0x100000, URZ ;  /* 0x0010000008087890 */ /* 0x000fc8000fffe1ff */
[----:B------:R-:W-:Y:S02]  /*05d0*/  USHF.L.U32 UR9, UR8, 0xb, URZ ;  /* 0x0000000b08097899 */ /* 0x000fe400080006ff */
[----:B------:R-:W-:Y:S02]  /*05e0*/  USHF.L.U32 UR8, UR8, 0x1, URZ ;  /* 0x0000000108087899 */ /* 0x000fe400080006ff */
[----:B------:R-:W-:-:S04]  /*05f0*/  UIADD3 UR6, UPT, UPT, -UR6, 0x100000, URZ ;  /* 0x0010000006067890 */ /* 0x000fc8000fffe1ff */
[----:B------:R-:W-:Y:S02]  /*0600*/  USHF.L.U32 UR7, UR6, 0xb, URZ ;  /* 0x0000000b06077899 */ /* 0x000fe400080006ff */
[----:B------:R-:W-:Y:S01]  /*0610*/  USHF.L.U32 UR6, UR6, 0x1, URZ ;  /* 0x0000000106067899 */ /* 0x000fe200080006ff */
[----:B------:R-:W-:Y:S01]  /*0620*/  ELECT P0, URZ, PT ;  /* 0x0000000000ff782f */ /* 0x000fe20003800000 */
[----:B------:R-:W3:Y:S02]  /*0630*/  FENCE.VIEW.ASYNC.S ;  /* 0x00000000000073c6 */ /* 0x000ee40000000000 */
[----:B---3--:R3:W4:Y:S08]  /*0640*/  SYNCS.EXCH.64 URZ, [UR4], UR8 ;  /* 0x0000000804ff75b2 */ /* 0x0087300008000100 */
[----:B------:R3:W1:Y:S01]  /*0650*/  SYNCS.EXCH.64 URZ, [UR4+0x18], UR6 ;  /* 0x0000180604ff75b2 */ /* 0x0006620008000100 */
[----:B------:R3:W1:Y:S01]  /*0660*/  SYNCS.EXCH.64 URZ, [UR4+0x8], UR8 ;  /* 0x0000080804ff75b2 */ /* 0x0006620008000100 */
[----:B------:R3:W1:Y:S01]  /*0670*/  SYNCS.EXCH.64 URZ, [UR4+0x20], UR6 ;  /* 0x0000200604ff75b2 */ /* 0x0006620008000100 */
[----:B------:R3:W1:Y:S01]  /*0680*/  SYNCS.EXCH.64 URZ, [UR4+0x10], UR8 ;  /* 0x0000100804ff75b2 */ /* 0x0006620008000100 */
[----:B------:R3:W1:Y:S01]  /*0690*/  SYNCS.EXCH.64 URZ, [UR4+0x28], UR6 ;  /* 0x0000280604ff75b2 */ /* 0x0006620008000100 */
[----:B------:R-:W-:Y:S01]  /*06a0*/  NOP ;  /* 0x0000000000007918 */ /* 0x000fe20000000000 */
.L_x_9:
[----:B------:R-:W2:Y:S01]  /*06b0*/  SHFL.IDX PT, R0, R148, RZ, 0x1f ;  /* 0x00001fff94007589 */ /* 0x000ea200000e0000 */
[----:B------:R-:W-:Y:S01]  /*06c0*/  NOP ;  /* 0x0000000000007918 */ /* 0x000fe20000000000 */
[----:B--2---:R-:W-:-:S13]  /*06d0*/  ISETP.NE.AND P0, PT, R0, 0x1, PT ;  /* 0x000000010000780c */ /* 0x004fda0003f05270 */
[----:B------:R-:W-:Y:S05]  /*06e0*/  @P0 BRA `(.L_x_10) ;  /* 0x00000000003c0947 */ /* 0x000fea0003800000 */
[----:B---3--:R-:W-:Y:S01]  /*06f0*/  UMOV UR4, 0x400 ;  /* 0x0000040000047882 */ /* 0x008fe20000000000 */
        /* <DEDUP_REMOVED lines=10> */
[----:B------:R-:W2:Y:S02]  /*07a0*/  FENCE.VIEW.ASYNC.S ;  /* 0x00000000000073c6 */ /* 0x000ea40000000000 */
[----:B--2---:R2:W3:Y:S08]  /*07b0*/  SYNCS.EXCH.64 URZ, [UR4+0x30], UR8 ;  /* 0x0000300804ff75b2 */ /* 0x0044f00008000100 */
[----:B------:R2:W1:Y:S01]  /*07c0*/  SYNCS.EXCH.64 URZ, [UR4+0x38], UR6 ;  /* 0x0000380604ff75b2 */ /* 0x0004620008000100 */
[----:B------:R-:W-:Y:S01]  /*07d0*/  NOP ;  /* 0x0000000000007918 */ /* 0x000fe20000000000 */
.L_x_10:
[----:B------:R-:W4:Y:S01]  /*07e0*/  SHFL.IDX PT, R0, R148, RZ, 0x1f ;  /* 0x00001fff94007589 */ /* 0x000f2200000e0000 */
[----:B------:R-:W-:Y:S01]  /*07f0*/  NOP ;  /* 0x0000000000007918 */ /* 0x000fe20000000000 */
[----:B----4-:R-:W-:-:S13]  /*0800*/  ISETP.NE.AND P0, PT, R0, 0x3, PT ;  /* 0x000000030000780c */ /* 0x010fda0003f05270 */
[----:B------:R-:W-:Y:S05]  /*0810*/  @P0 BRA `(.L_x_11) ;  /* 0x00000000002c0947 */ /* 0x000fea0003800000 */
[----:B--23--:R-:W-:Y:S01]  /*0820*/  UMOV UR6, 0x400 ;  /* 0x0000040000067882 */ /* 0x00cfe20000000000 */
[----:B------:R-:W-:Y:S01]  /*0830*/  UMOV UR4, 0x20 ;  /* 0x0000002000047882 */ /* 0x000fe20000000000 */
[----:B------:R-:W-:Y:S02]  /*0840*/  ULEA UR6, UR55, UR6, 0x18 ;  /* 0x0000000637067291 */ /* 0x000fe4000f8ec0ff */
[----:B------:R-:W-:-:S04]  /*0850*/  UIADD3 UR4, UPT, UPT, -UR4, 0x100000, URZ ;  /* 0x0010000004047890 */ /* 0x000fc8000fffe1ff */
[----:B------:R-:W-:Y:S02]  /*0860*/  USHF.L.U32 UR5, UR4, 0xb, URZ ;  /* 0x0000000b04057899 */ /* 0x000fe400080006ff */
[----:B------:R-:W-:Y:S01]  /*0870*/  USHF.L.U32 UR4, UR4, 0x1, URZ ;  /* 0x0000000104047899 */ /* 0x000fe200080006ff */
[----:B------:R-:W-:Y:S01]  /*0880*/  ELECT P0, URZ, PT ;  /* 0x0000000000ff782f */ /* 0x000fe20003800000 */
[----:B------:R-:W2:Y:S10]  /*0890*/  FENCE.VIEW.ASYNC.S ;  /* 0x00000000000073c6 */ /* 0x000eb40000000000 */
[----:B--2---:R4:W2:Y:S01]  /*08a0*/  SYNCS.EXCH.64 URZ, [UR6+0x40], UR4 ;  /* 0x0000400406ff75b2 */ /* 0x0048a20008000100 */
[----:B------:R4:W3:Y:S02]  /*08b0*/  SYNCS.EXCH.64 URZ, [UR6+0x48], UR4 ;  /* 0x0000480406ff75b2 */ /* 0x0008e40008000100 */
[----:B----4-:R-:W-:Y:S01]  /*08c0*/  NOP ;  /* 0x0000000000007918 */ /* 0x010fe20000000000 */
.L_x_11:
[----:B------:R-:W4:Y:S01]  /*08d0*/  SHFL.IDX PT, R0, R148, RZ, 0x1f ;  /* 0x00001fff94007589 */ /* 0x000f2200000e0000 */
[----:B------:R-:W-:Y:S01]  /*08e0*/  NOP ;  /* 0x0000000000007918 */ /* 0x000fe20000000000 */
[----:B----4-:R-:W-:-:S13]  /*08f0*/  ISETP.NE.AND P0, PT, R0, 0x4, PT ;  /* 0x000000040000780c */ /* 0x010fda0003f05270 */
[----:B------:R-:W-:Y:S05]  /*0900*/  @P0 BRA `(.L_x_12) ;  /* 0x0000000000480947 */ /* 0x000fea0003800000 */
[----:B--23--:R-:W-:Y:S01]  /*0910*/  UMOV UR4, 0x3a0 ;  /* 0x000003a000047882 */ /* 0x00cfe20000000000 */
[----:B------:R-:W-:Y:S01]  /*0920*/  UMOV UR6, 0x400 ;  /* 0x0000040000067882 */ /* 0x000fe20000000000 */
[----:B------:R-:W-:Y:S01]  /*0930*/  USEL UR4, UR4, 0x320, UP3 ;  /* 0x0000032004047887 */ /* 0x000fe20009800000 */
        /* <DEDUP_REMOVED lines=10> */
[----:B--2---:R4:W2:Y:S08]  /*09e0*/  SYNCS.EXCH.64 URZ, [UR6+0x50], UR8 ;  /* 0x0000500806ff75b2 */ /* 0x0048b00008000100 */
[----:B------:R4:W3:Y:S01]  /*09f0*/  SYNCS.EXCH.64 URZ, [UR6+0x60], UR4 ;  /* 0x0000600406ff75b2 */ /* 0x0008e20008000100 */
[----:B------:R4:W1:Y:S01]  /*0a00*/  SYNCS.EXCH.64 URZ, [UR6+0x58], UR8 ;  /* 0x0000580806ff75b2 */ /* 0x0008620008000100 */
[----:B------:R4:W1:Y:S02]  /*0a10*/  SYNCS.EXCH.64 URZ, [UR6+0x68], UR4 ;  /* 0x0000680406ff75b2 */ /* 0x0008640008000100 */
[----:B----4-:R-:W-:Y:S01]  /*0a20*/  NOP ;  /* 0x0000000000007918 */ /* 0x010fe20000000000 */
.L_x_12:
[----:B------:R-:W4:Y:S01]  /*0a30*/  SHFL.IDX PT, R0, R148, RZ, 0x1f ;  /* 0x00001fff94007589 */ /* 0x000f2200000e0000 */
[----:B------:R-:W-:Y:S01]  /*0a40*/  NOP ;  /* 0x0000000000007918 */ /* 0x000fe20000000000 */
[----:B----4-:R-:W-:-:S13]  /*0a50*/  ISETP.NE.AND P0, PT, R0, 0x5, PT ;  /* 0x000000050000780c */ /* 0x010fda0003f05270 */
[----:B------:R-:W-:Y:S05]  /*0a60*/  @P0 BRA `(.L_x_13) ;  /* 0x0000000000540947 */ /* 0x000fea0003800000 */
[----:B--23--:R-:W-:Y:S01]  /*0a70*/  UMOV UR4, 0x400 ;  /* 0x0000040000047882 */ /* 0x00cfe20000000000 */
        /* <DEDUP_REMOVED lines=14> */
[----:B------:R4:W1:Y:S01]  /*0b60*/  SYNCS.EXCH.64 URZ, [UR4+0x98], UR8 ;  /* 0x0000980804ff75b2 */ /* 0x0008620008000100 */
[----:B------:R4:W1:Y:S01]  /*0b70*/  SYNCS.EXCH.64 URZ, [UR4+0x80], UR6 ;  /* 0x0000800604ff75b2 */ /* 0x0008620008000100 */
[----:B------:R4:W1:Y:S01]  /*0b80*/  SYNCS.EXCH.64 URZ, [UR4+0xa0], UR8 ;  /* 0x0000a00804ff75b2 */ /* 0x0008620008000100 */
[----:B------:R4:W1:Y:S01]  /*0b90*/  SYNCS.EXCH.64 URZ, [UR4+0x88], UR6 ;  /* 0x0000880604ff75b2 */ /* 0x0008620008000100 */
[----:B------:R4:W1:Y:S02]  /*0ba0*/  SYNCS.EXCH.64 URZ, [UR4+0xa8], UR8 ;  /* 0x0000a80804ff75b2 */ /* 0x0008640008000100 */
[----:B----4-:R-:W-:Y:S01]  /*0bb0*/  NOP ;  /* 0x0000000000007918 */ /* 0x010fe20000000000 */
.L_x_13:
[----:B------:R-:W4:Y:S01]  /*0bc0*/  SHFL.IDX PT, R0, R148, RZ, 0x1f ;  /* 0x00001fff94007589 */ /* 0x000f2200000e0000 */
[----:B------:R-:W-:Y:S01]  /*0bd0*/  ISETP.NE.OR P1, PT, RZ, UR18, !P1 ;  /* 0x00000012ff007c0c */ /* 0x000fe2000cf25670 */
        /* <DEDUP_REMOVED lines=12> */
[----:B------:R4:W3:Y:S01]  /*0ca0*/  SYNCS.EXCH.64 URZ, [UR4+0xc0], UR6 ;  /* 0x0000c00604ff75b2 */ /* 0x0008e20008000100 */
[----:B------:R4:W1:Y:S01]  /*0cb0*/  SYNCS.EXCH.64 URZ, [UR4+0xb8], UR6 ;  /* 0x0000b80604ff75b2 */ /* 0x0008620008000100 */
[----:B------:R4:W1:Y:S02]  /*0cc0*/  SYNCS.EXCH.64 URZ, [UR4+0xc8], UR6 ;  /* 0x0000c80604ff75b2 */ /* 0x0008640008000100 */
[----:B----4-:R-:W-:Y:S01]  /*0cd0*/  NOP ;  /* 0x0000000000007918 */ /* 0x010fe20000000000 */
.L_x_14:
[----:B------:R-:W-:Y:S01]  /*0ce0*/  VOTEU.ALL UP0, P1 ;  /* 0x0000000000ff7886 */ /* 0x000fe20000800000 */
[----:B--23--:R-:W-:Y:S01]  /*0cf0*/  UMOV UR4, 0x20 ;  /* 0x0000002000047882 */ /* 0x00cfe20000000000 */
[----:B------:R-:W2:Y:S01]  /*0d00*/  LDCU UR7, c[0x0][0x36c] ;  /* 0x00006d80ff0777ac */ /* 0x000ea20008000800 */
[----:B------:R-:W-:Y:S01]  /*0d10*/  NOP ;  /* 0x0000000000007918 */ /* 0x000fe20000000000 */
[----:B------:R-:W-:Y:S01]  /*0d20*/  LOP3.LUT R0, R142, 0x1f, RZ, 0xc0, !PT ;  /* 0x0000001f8e007812 */ /* 0x000fe200078ec0ff */
[----:B------:R-:W-:Y:S01]  /*0d30*/  @!UP0 UMOV UR6, 0x400 ;  /* 0x0000040000068882 */ /* 0x000fe20000000000 */
[----:B------:R-:W-:-:S04]  /*0d40*/  @!UP0 UIADD3 UR4, UPT, UPT, -UR4, 0x100000, URZ ;  /* 0x0010000004048890 */ /* 0x000fc8000fffe1ff */
[----:B------:R-:W-:Y:S02]  /*0d50*/  @!UP0 USHF.L.U32 UR5, UR4, 0xb, URZ ;  /* 0x0000000b04058899 */ /* 0x000fe400080006ff */
[----:B------:R-:W-:Y:S02]  /*0d60*/  @!UP0 USHF.L.U32 UR4, UR4, 0x1, URZ ;  /* 0x0000000104048899 */ /* 0x000fe400080006ff */
[----:B------:R-:W-:Y:S01]  /*0d70*/  @!UP0 ULEA UR6, UR55, UR6, 0x18 ;  /* 0x0000000637068291 */ /* 0x000fe2000f8ec0ff */
[----:B------:R-:W-:Y:S01]  /*0d80*/  VOTEU.ALL UP0, P1 ;  /* 0x0000000000ff7886 */ /* 0x000fe20000800000 */
[----:B------:R-:W-:Y:S02]  /*0d90*/  UISETP.NE.AND UP4, UPT, UR18, URZ, UPT ;  /* 0x000000ff1200728c */ /* 0x000fe4000bf85270 */
[----:B--2---:R-:W-:Y:S01]  /*0da0*/  UISETP.EQ.U32.AND UP5, UPT, UR7, 0x1, UPT ;  /* 0x000000010700788c */ /* 0x004fe2000bfa2070 */
[----:B------:R-:W2:Y:S07]  /*0db0*/  FENCE.VIEW.ASYNC.S ;  /* 0x00000000000073c6 */ /* 0x000eae0000000000 */
[----:B--2---:R2:W3:Y:S01]  /*0dc0*/  @!UP0 SYNCS.EXCH.64 URZ, [UR6+0xd0], UR4 ;  /* 0x0000d00406ff85b2 */ /* 0x0044e20008000100 */
[----:B------:R-:W-:Y:S05]  /*0dd0*/  BRA.U !UP5, `(.L_x_15) ;  /* 0x000000010d087547 */ /* 0x000fea000b800000 */
[----:B-1-3--:R-:W-:Y:S01]  /*0de0*/  UCGABAR_ARV ;  /* 0x00000000000079c7 */ /* 0x00afe20008000000 */
[----:B------:R-:W-:Y:S05]  /*0df0*/  BRA `(.L_x_16) ;  /* 0x0000000000047947 */ /* 0x000fea0003800000 */
.L_x_15:
[----:B-1-3--:R-:W-:Y:S01]  /*0e00*/  NOP ;  /* 0x0000000000007918 */ /* 0x00afe20000000000 */
.L_x_16:
[----:B------:R-:W1:Y:S01]  /*0e10*/  S2UR UR28, SR_CTAID.X ;  /* 0x00000000001c79c3 */ /* 0x000e620000002500 */
[----:B------:R-:W-:-:S05]  /*0e20*/  CS2R.32 R3, SR_CgaSize ;  /* 0x0000000000037805 */ /* 0x000fca0000008a00 */
[----:B------:R-:W-:-:S05]  /*0e30*/  IMAD R3, R3, -0xa0, RZ ;  /* 0xffffff6003037824 */ /* 0x000fca00078e02ff */
[----:B--2---:R-:W-:-:S14]  /*0e40*/  R2UR UR5, R3 ;  /* 0x00000000030572ca */ /* 0x004fdc00000e0000 */
[----:B------:R-:W2:Y:S01]  /*0e50*/  LDCU UR5, c[0x0][UR5+0x2b0] ;  /* 0x00005600050577ac */ /* 0x000ea20008000800 */
[----:B------:R-:W-:-:S05]  /*0e60*/  CS2R.32 R3, SR_CgaSize ;  /* 0x0000000000037805 */ /* 0x000fca0000008a00 */
[----:B------:R-:W-:-:S05]  /*0e70*/  IMAD R3, R3, -0xa0, RZ ;  /* 0xffffff6003037824 */ /* 0x000fca00078e02ff */
[----:B------:R-:W-:-:S14]  /*0e80*/  R2UR UR4, R3 ;  /* 0x00000000030472ca */ /* 0x000fdc00000e0000 */
[----:B------:R-:W3:Y:S01]  /*0e90*/  LDCU UR4, c[0x0][UR4+0x2b4] ;  /* 0x00005680040477ac */ /* 0x000ee20008000800 */
[----:B------:R-:W4:Y:S01]  /*0ea0*/  S2UR UR7, SR_CTAID.Y ;  /* 0x00000000000779c3 */ /* 0x000f220000002600 */
[----:B------:R-:W3:Y:S01]  /*0eb0*/  LDCU UR19, c[0x0][0xb24] ;  /* 0x00016480ff1377ac */ /* 0x000ee20008000800 */
[----:B------:R-:W-:-:S05]  /*0ec0*/  CS2R.32 R3, SR_CgaSize ;  /* 0x0000000000037805 */ /* 0x000fca0000008a00 */
[----:B------:R-:W-:-:S05]  /*0ed0*/  IMAD R3, R3, -0xa0, RZ ;  /* 0xffffff6003037824 */ /* 0x000fca00078e02ff */
[----:B------:R-:W-:-:S14]  /*0ee0*/  R2UR UR60, R3 ;  /* 0x00000000033c72ca */ /* 0x000fdc00000e0000 */
[----:B------:R-:W3:Y:S01]  /*0ef0*/  LDCU UR60, c[0x0][UR60+0x2a0] ;  /* 0x000054003c3c77ac */ /* 0x000ee20008000800 */
[----:B------:R-:W1:Y:S01]  /*0f00*/  S2UR UR36, SR_CTAID.Z ;  /* 0x00000000002479c3 */ /* 0x000e620000002700 */
[----:B------:R-:W-:-:S05]  /*0f10*/  CS2R.32 R3, SR_CgaSize ;  /* 0x0000000000037805 */ /* 0x000fca0000008a00 */
[----:B------:R-:W-:-:S05]  /*0f20*/  IMAD R3, R3, -0xa0, RZ ;  /* 0xffffff6003037824 */ /* 0x000fca00078e02ff */
[----:B------:R-:W-:-:S14]  /*0f30*/  R2UR UR57, R3 ;  /* 0x00000000033972ca */ /* 0x000fdc00000e0000 */
[----:B------:R-:W3:Y:S01]  /*0f40*/  LDCU UR57, c[0x0][UR57+0x2a4] ;  /* 0x00005480393977ac */ /* 0x000ee20008000800 */
[----:B------:R-:W-:Y:S02]  /*0f50*/  UISETP.GT.U32.AND UP0, UPT, UR47, 0xffff, UPT ;  /* 0x0000ffff2f00788c */ /* 0x000fe4000bf04070 */
[----:B------:R-:W-:Y:S01]  /*0f60*/  USHF.L.U32 UR24, UR55, 0xc, URZ ;  /* 0x0000000c37187899 */ /* 0x000fe200080006ff */
[----:B-1----:R-:W-:Y:S01]  /*0f70*/  I2FP.F32.U32 R3, UR28 ;  /* 0x0000001c00037c45 */ /* 0x002fe20008201000 */
[----:B------:R-:W-:Y:S01]  /*0f80*/  UMOV UR29, 0x5 ;  /* 0x00000005001d7882 */ /* 0x000fe20000000000 */
[----:B------:R-:W1:Y:S03]  /*0f90*/  LDCU UR40, c[0x0][0xb24] ;  /* 0x00016480ff2877ac */ /* 0x000e660008000800 */
[----:B--2---:R-:W-:Y:S01]  /*0fa0*/  FMUL R3, R3, UR5 ;  /* 0x0000000503037c20 */ /* 0x004fe20008400000 */
[----:B------:R-:W-:Y:S01]  /*0fb0*/  USEL UR5, UR47, 0xffff, !UP0 ;  /* 0x0000ffff2f057887 */ /* 0x000fe2000c000000 */
[----:B----4-:R-:W-:Y:S01]  /*0fc0*/  I2FP.F32.U32 R2, UR7 ;  /* 0x0000000700027c45 */ /* 0x010fe20008201000 */
[----:B------:R-:W2:Y:S03]  /*0fd0*/  LDCU UR27, c[0x0][0xb30] ;  /* 0x00016600ff1b77ac */ /* 0x000ea60008000800 */
[----:B------:R-:W4:Y:S01]  /*0fe0*/  F2I.U32.TRUNC.NTZ R3, R3 ;  /* 0x0000000300037305 */ /* 0x000f22000020f000 */
[----:B---3--:R-:W-:Y:S01]  /*0ff0*/  FMUL R2, R2, UR4 ;  /* 0x0000000402027c20 */ /* 0x008fe20008400000 */
[----:B------:R-:W-:-:S02]  /*1000*/  ULOP3.LUT UR25, UR5, 0xffff, URZ, 0xc0, !UPT ;  /* 0x0000ffff05197892 */ /* 0x000fc4000f8ec0ff */
[----:B------:R-:W-:Y:S01]  /*1010*/  UISETP.GE.AND UP2, UPT, UR19, 0x1, UPT ;  /* 0x000000011300788c */ /* 0x000fe2000bf46270 */
[----:B------:R-:W-:-:S03]  /*1020*/  UMOV UR46, UR7 ;  /* 0x00000007002e7c82 */ /* 0x000fc60008000000 */
[----:B------:R-:W3:Y:S01]  /*1030*/  F2I.U32.TRUNC.NTZ R2, R2 ;  /* 0x0000000200027305 */ /* 0x000ee2000020f000 */
[----:B------:R-:W-:Y:S01]  /*1040*/  UMOV UR45, UR28 ;  /* 0x0000001c002d7c82 */ /* 0x000fe20008000000 */
[----:B----4-:R-:W-:Y:S02]  /*1050*/  R2UR UR4, R3 ;  /* 0x00000000030472ca */ /* 0x010fe400000e0000 */
[----:B------:R-:W-:Y:S02]  /*1060*/  PRMT R3, RZ, 0x7610, R3 ;  /* 0x00007610ff037816 */ /* 0x000fe40000000003 */
[----:B---3--:R-:W-:Y:S02]  /*1070*/  R2UR UR6, R2 ;  /* 0x00000000020672ca */ /* 0x008fe400000e0000 */
[----:B------:R-:W-:-:S07]  /*1080*/  PRMT R2, RZ, 0x7610, R2 ;  /* 0x00007610ff027816 */ /* 0x000fce0000000002 */
[----:B------:R-:W-:-:S04]  /*1090*/  UIADD3 UR5, UPT, UPT, -UR4, URZ, URZ ;  /* 0x000000ff04057290 */ /* 0x000fc8000fffe1ff */
[----:B------:R-:W-:Y:S02]  /*10a0*/  UIMAD UR60, UR60, UR5, UR28 ;  /* 0x000000053c3c72a4 */ /* 0x000fe4000f8e021c */
[----:B------:R-:W-:-:S04]  /*10b0*/  UIADD3 UR4, UPT, UPT, -UR6, URZ, URZ ;  /* 0x000000ff06047290 */ /* 0x000fc8000fffe1ff */
[----:B------:R-:W-:Y:S01]  /*10c0*/  UIMAD UR57, UR57, UR4, UR7 ;  /* 0x00000004393972a4 */ /* 0x000fe2000f8e0207 */
[----:B-12---:R-:W-:Y:S11]  /*10d0*/  BRA.U UP4, `(.L_x_17) ;  /* 0x00000001043c7547 */ /* 0x006ff6000b800000 */
[----:B------:R-:W-:Y:S02]  /*10e0*/  UISETP.GT.U32.AND UP0, UPT, UR60, 0x1, UPT ;  /* 0x000000013c00788c */ /* 0x000fe4000bf04070 */
[----:B------:R-:W-:Y:S02]  /*10f0*/  ULOP3.LUT UR4, UR60, 0xfffffffe, URZ, 0xc0, !UPT ;  /* 0xfffffffe3c047892 */ /* 0x000fe4000f8ec0ff */
[----:B------:R-:W-:Y:S02]  /*1100*/  UISETP.NE.AND UP1, UPT, UR57, URZ, UP0 ;  /* 0x000000ff3900728c */ /* 0x000fe40008725270 */
[----:B------:R-:W-:Y:S02]  /*1110*/  UISETP.NE.AND UP0, UPT, UR57, 0x1, UP0 ;  /* 0x000000013900788c */ /* 0x000fe40008705270 */
[----:B------:R-:W-:Y:S02]  /*1120*/  USEL UR7, URZ, 0x1, UP1 ;  /* 0x00000001ff077887 */ /* 0x000fe40008800000 */
[----:B------:R-:W-:-:S02]  /*1130*/  USEL UR6, URZ, 0x4, UP0 ;  /* 0x00000004ff067887 */ /* 0x000fc40008000000 */
[----:B------:R-:W-:Y:S02]  /*1140*/  USEL UR5, URZ, 0x2, UP1 ;  /* 0x00000002ff057887 */ /* 0x000fe40008800000 */
[----:B------:R-:W-:Y:S02]  /*1150*/  ULEA UR4, UR57, UR4, 0x1 ;  /* 0x0000000439047291 */ /* 0x000fe4000f8e08ff */
[----:B------:R-:W-:Y:S02]  /*1160*/  USEL UR8, URZ, 0x8, UP0 ;  /* 0x00000008ff087887 */ /* 0x000fe40008000000 */
[----:B------:R-:W-:-:S03]  /*1170*/  UIADD3 UR5, UPT, UPT, UR5, UR6, UR7 ;  /* 0x0000000605057290 */ /* 0x000fc6000fffe007 */
[----:B------:R-:W-:Y:S01]  /*1180*/  UMOV UR6, 0x3 ;  /* 0x0000000300067882 */ /* 0x000fe20000000000 */
[----:B------:R-:W-:Y:S02]  /*1190*/  UIADD3 UR5, UPT, UPT, UR5, UR8, URZ ;  /* 0x0000000805057290 */ /* 0x000fe4000fffe0ff */
[----:B------:R-:W-:-:S04]  /*11a0*/  USHF.L.U32 UR4, UR6, UR4, URZ ;  /* 0x0000000406047299 */ /* 0x000fc800080006ff */
[----:B------:R-:W-:Y:S02]  /*11b0*/  MOV R3, UR5 ;  /* 0x0000000500037c02 */ /* 0x000fe40008000f00 */
[----:B------:R-:W-:Y:S02]  /*11c0*/  MOV R2, UR4 ;  /* 0x0000000400027c02 */ /* 0x000fe40008000f00 */
.L_x_17:
[----:B------:R-:W-:Y:S05]  /*11d0*/  BRA.U !UP2, `(.L_x_18) ;  /* 0x000000010ad47547 */ /* 0x000fea000b800000 */
[----:B------:R-:W1:Y:S01]  /*11e0*/  LDCU.128 UR20, c[0x0][0xb10] ;  /* 0x00016200ff1477ac */ /* 0x000e620008000c00 */
[----:B------:R-:W2:Y:S01]  /*11f0*/  LDCU UR6, c[0x0][0x370] ;  /* 0x00006e00ff0677ac */ /* 0x000ea20008000800 */
[----:B------:R-:W3:Y:S01]  /*1200*/  LDCU UR5, c[0x0][0x374] ;  /* 0x00006e80ff0577ac */ /* 0x000ee20008000800 */
[----:B------:R-:W4:Y:S01]  /*1210*/  LDCU UR26, c[0x0][0xb0c] ;  /* 0x00016180ff1a77ac */ /* 0x000f220008000800 */
[----:B------:R-:W4:Y:S01]  /*1220*/  LDCU UR4, c[0x0][0xb20] ;  /* 0x00016400ff0477ac */ /* 0x000f220008000800 */
[----:B------:R-:W4:Y:S01]  /*1230*/  LDCU.64 UR8, c[0x0][0xb28] ;  /* 0x00016500ff0877ac */ /* 0x000f220008000a00 */
[----:B-1----:R-:W-:Y:S02]  /*1240*/  UISETP.NE.AND UP0, UPT, UR22, 0x1, UPT ;  /* 0x000000011600788c */ /* 0x002fe4000bf05270 */
[----:B---3--:R-:W-:Y:S02]  /*1250*/  UIMAD.WIDE.U32 UR10, UR5, UR23, URZ ;  /* 0x00000017050a72a5 */ /* 0x008fe4000f8e00ff */
[----:B--2---:R-:W-:-:S02]  /*1260*/  UIMAD.WIDE.U32 UR12, UR6, UR20, URZ ;  /* 0x00000014060c72a5 */ /* 0x004fc4000f8e00ff */
[----:B----4-:R-:W-:Y:S02]  /*1270*/  UISETP.NE.AND UP1, UPT, UR26, 0x1, UPT ;  /* 0x000000011a00788c */ /* 0x010fe4000bf25270 */
[----:B------:R-:W-:Y:S01]  /*1280*/  UISETP.NE.AND UP2, UPT, UR19, 0x1, UPT ;  /* 0x000000011300788c */ /* 0x000fe2000bf45270 */
[----:B------:R-:W-:Y:S02]  /*1290*/  UMOV UR10, UR11 ;  /* 0x0000000b000a7c82 */ /* 0x000fe40008000000 */
[----:B------:R-:W-:Y:S01]  /*12a0*/  UMOV UR12, UR13 ;  /* 0x0000000d000c7c82 */ /* 0x000fe20008000000 */
[----:B------:R-:W-:Y:S02]  /*12b0*/  @UP0 USHF.R.U32.HI UR5, URZ, UR4, UR10 ;  /* 0x00000004ff050299 */ /* 0x000fe4000801160a */
[----:B------:R-:W-:Y:S02]  /*12c0*/  UIMAD.WIDE.U32 UR16, UR46, UR23, URZ ;  /* 0x000000172e1072a5 */ /* 0x000fe4000f8e00ff */
[----:B------:R-:W-:-:S02]  /*12d0*/  UIMAD.WIDE.U32 UR10, UR5, UR8, URZ ;  /* 0x00000008050a72a5 */ /* 0x000fc4000f8e00ff */
[----:B------:R-:W-:Y:S02]  /*12e0*/  @UP1 USHF.R.U32.HI UR6, URZ, UR21, UR12 ;  /* 0x00000015ff061299 */ /* 0x000fe4000801160c */
[----:B------:R-:W-:Y:S02]  /*12f0*/  UIMAD.WIDE.U32 UR14, UR28, UR20, URZ ;  /* 0x000000141c0e72a5 */ /* 0x000fe4000f8e00ff */
[----:B------:R-:W-:Y:S01]  /*1300*/  UIMAD.WIDE.U32 UR12, UR6, UR8, URZ ;  /* 0x00000008060c72a5 */ /* 0x000fe2000f8e00ff */
[----:B------:R-:W-:Y:S01]  /*1310*/  UMOV UR16, UR17 ;  /* 0x0000001100107c82 */ /* 0x000fe20008000000 */
[----:B------:R-:W-:Y:S01]  /*1320*/  UMOV UR10, UR11 ;  /* 0x0000000b000a7c82 */ /* 0x000fe20008000000 */
[----:B------:R-:W-:Y:S02]  /*1330*/  USHF.R.U32.HI UR16, URZ, UR4, UR16 ;  /* 0x00000004ff107299 */ /* 0x000fe40008011610 */
[----:B------:R-:W-:Y:S02]  /*1340*/  @UP2 USHF.R.U32.HI UR5, URZ, UR9, UR10 ;  /* 0x00000009ff052299 */ /* 0x000fe4000801160a */
[----:B------:R-:W-:Y:S01]  /*1350*/  UMOV UR7, UR13 ;  /* 0x0000000d00077c82 */ /* 0x000fe20008000000 */
[----:B------:R-:W-:Y:S01]  /*1360*/  UMOV UR14, UR15 ;  /* 0x0000000f000e7c82 */ /* 0x000fe20008000000 */
[----:B------:R-:W-:-:S02]  /*1370*/  @UP2 USHF.R.U32.HI UR6, URZ, UR9, UR7 ;  /* 0x00000009ff062299 */ /* 0x000fc40008011607 */
[----:B------:R-:W-:Y:S02]  /*1380*/  USHF.R.U32.HI UR14, URZ, UR21, UR14 ;  /* 0x00000015ff0e7299 */ /* 0x000fe4000801160e */
[----:B------:R-:W-:Y:S02]  /*1390*/  USEL UR4, UR46, UR16, !UP0 ;  /* 0x000000102e047287 */ /* 0x000fe4000c000000 */
[----:B------:R-:W-:Y:S02]  /*13a0*/  UIMAD UR7, UR5, UR19, URZ ;  /* 0x00000013050772a4 */ /* 0x000fe4000f8e02ff */
[----:B------:R-:W-:Y:S02]  /*13b0*/  USEL UR5, UR28, UR14, !UP1 ;  /* 0x0000000e1c057287 */ /* 0x000fe4000c800000 */
[----:B------:R-:W-:Y:S02]  /*13c0*/  UIMAD UR12, UR6, UR19, URZ ;  /* 0x00000013060c72a4 */ /* 0x000fe4000f8e02ff */
[----:B------:R-:W-:-:S02]  /*13d0*/  UISETP.GE.AND UP0, UPT, UR4, UR7, UPT ;  /* 0x000000070400728c */ /* 0x000fc4000bf06270 */
[----:B------:R-:W-:Y:S02]  /*13e0*/  UIMAD.WIDE.U32 UR10, UR4, UR8, URZ ;  /* 0x00000008040a72a5 */ /* 0x000fe4000f8e00ff */
[----:B------:R-:W-:Y:S02]  /*13f0*/  UISETP.GE.OR UP0, UPT, UR5, UR12, UP0 ;  /* 0x0000000c0500728c */ /* 0x000fe40008706670 */
[----:B------:R-:W-:Y:S02]  /*1400*/  UIMAD.WIDE.U32 UR12, UR5, UR8, URZ ;  /* 0x00000008050c72a5 */ /* 0x000fe4000f8e00ff */
[----:B------:R-:W-:Y:S01]  /*1410*/  UIADD3 UR10, UPT, UPT, -UR4, URZ, URZ ;  /* 0x000000ff040a7290 */ /* 0x000fe2000fffe1ff */
[----:B------:R-:W-:Y:S01]  /*1420*/  UMOV UR8, UR11 ;  /* 0x0000000b00087c82 */ /* 0x000fe20008000000 */
[----:B------:R-:W-:Y:S02]  /*1430*/  UIADD3 UR45, UPT, UPT, -UR5, URZ, URZ ;  /* 0x000000ff052d7290 */ /* 0x000fe4000fffe1ff */
[----:B------:R-:W-:-:S03]  /*1440*/  USHF.R.U32.HI UR8, URZ, UR9, UR8 ;  /* 0x00000009ff087299 */ /* 0x000fc60008011608 */
[----:B------:R-:W-:Y:S01]  /*1450*/  @!UP0 UMOV UR7, UR13 ;  /* 0x0000000d00078c82 */ /* 0x000fe20008000000 */
[----:B------:R-:W-:Y:S02]  /*1460*/  UIMAD UR46, UR22, UR10, UR46 ;  /* 0x0000000a162e72a4 */ /* 0x000fe4000f8e022e */
[----:B------:R-:W-:Y:S02]  /*1470*/  USEL UR8, UR4, UR8, !UP2 ;  /* 0x0000000804087287 */ /* 0x000fe4000d000000 */
[----:B------:R-:W-:Y:S02]  /*1480*/  @!UP0 USHF.R.U32.HI UR7, URZ, UR9, UR7 ;  /* 0x00000009ff078299 */ /* 0x000fe40008011607 */
[----:B------:R-:W-:Y:S02]  /*1490*/  UIADD3 UR9, UPT, UPT, -UR8, URZ, URZ ;  /* 0x000000ff08097290 */ /* 0x000fe4000fffe1ff */
[----:B------:R-:W-:Y:S02]  /*14a0*/  @!UP0 USEL UR7, UR5, UR7, !UP2 ;  /* 0x0000000705078287 */ /* 0x000fe4000d000000 */
[----:B------:R-:W-:-:S02]  /*14b0*/  UIMAD UR9, UR19, UR9, UR4 ;  /* 0x00000009130972a4 */ /* 0x000fc4000f8e0204 */
[----:B------:R-:W-:Y:S02]  /*14c0*/  @!UP0 UIADD3 UR8, UPT, UPT, UR8, -UR7, URZ ;  /* 0x8000000708088290 */ /* 0x000fe4000fffe0ff */
[----:B------:R-:W-:Y:S02]  /*14d0*/  @!UP0 UIMAD UR6, UR9, UR6, UR7 ;  /* 0x00000006090682a4 */ /* 0x000fe4000f8e0207 */
[----:B------:R-:W-:Y:S02]  /*14e0*/  @!UP0 UIMAD UR4, UR8, UR19, UR5 ;  /* 0x00000013080482a4 */ /* 0x000fe4000f8e0205 */
[----:B------:R-:W-:Y:S02]  /*14f0*/  UIMAD UR45, UR26, UR45, UR28 ;  /* 0x0000002d1a2d72a4 */ /* 0x000fe4000f8e021c */
[----:B------:R-:W-:Y:S01]  /*1500*/  UIMAD UR46, UR4, UR22, UR46 ;  /* 0x00000016042e72a4 */ /* 0x000fe2000f8e022e */
[----:B------:R-:W-:Y:S02]  /*1510*/  @!UP0 UMOV UR5, UR6 ;  /* 0x0000000600058c82 */ /* 0x000fe40008000000 */
[----:B------:R-:W-:-:S12]  /*1520*/  UIMAD UR45, UR5, UR26, UR45 ;  /* 0x0000001a052d72a4 */ /* 0x000fd8000f8e022d */
.L_x_18:
[----:B------:R-:W-:Y:S02]  /*1530*/  UISETP.NE.AND UP1, UPT, UR27, 0x1, UPT ;  /* 0x000000011b00788c */ /* 0x000fe4000bf25270 */
[----:B------:R-:W-:Y:S02]  /*1540*/  UISETP.NE.AND UP0, UPT, UR18, 0x2, UPT ;  /* 0x000000021200788c */ /* 0x000fe4000bf05270 */
[----:B------:R-:W-:Y:S02]  /*1550*/  ULOP3.LUT UR24, UR24, 0x2000, URZ, 0xc0, !UPT ;  /* 0x0000200018187892 */ /* 0x000fe4000f8ec0ff */
[----:B------:R-:W-:-:S03]  /*1560*/  USHF.L.U32 UR21, UR29, UR25, URZ ;  /* 0x000000191d157299 */ /* 0x000fc600080006ff */
[----:B------:R-:W-:Y:S09]  /*1570*/  BRA.U UP1, `(.L_x_19) ;  /* 0x0000000101447547 */ /* 0x000ff2000b800000 */
[----:B------:R-:W1:Y:S01]  /*1580*/  LDCU.128 UR8, c[0x0][0xb10] ;  /* 0x00016200ff0877ac */ /* 0x000e620008000c00 */
[----:B------:R-:W2:Y:S01]  /*1590*/  LDCU UR12, c[0x0][0xb0c] ;  /* 0x00016180ff0c77ac */ /* 0x000ea20008000800 */
[----:B------:R-:W3:Y:S01]  /*15a0*/  LDCU UR13, c[0x0][0xb20] ;  /* 0x00016400ff0d77ac */ /* 0x000ee20008000800 */
[----:B-1----:R-:W-:Y:S02]  /*15b0*/  UIMAD.WIDE.U32 UR6, UR45, UR8, URZ ;  /* 0x000000082d0672a5 */ /* 0x002fe4000f8e00ff */
[----:B------:R-:W-:Y:S02]  /*15c0*/  UIMAD.WIDE.U32 UR4, UR46, UR11, URZ ;  /* 0x0000000b2e0472a5 */ /* 0x000fe4000f8e00ff */
[----:B--2---:R-:W-:Y:S02]  /*15d0*/  UISETP.NE.AND UP2, UPT, UR12, 0x1, UPT ;  /* 0x000000010c00788c */ /* 0x004fe4000bf45270 */
[----:B------:R-:W-:Y:S01]  /*15e0*/  UISETP.NE.AND UP1, UPT, UR10, 0x1, UPT ;  /* 0x000000010a00788c */ /* 0x000fe2000bf25270 */
[----:B------:R-:W-:-:S02]  /*15f0*/  UMOV UR6, UR7 ;  /* 0x0000000700067c82 */ /* 0x000fc40008000000 */
[----:B------:R-:W-:Y:S01]  /*1600*/  UMOV UR4, UR5 ;  /* 0x0000000500047c82 */ /* 0x000fe20008000000 */
[----:B------:R-:W-:Y:S02]  /*1610*/  USHF.R.U32.HI UR6, URZ, UR9, UR6 ;  /* 0x00000009ff067299 */ /* 0x000fe40008011606 */
[----:B---3--:R-:W-:Y:S02]  /*1620*/  USHF.R.U32.HI UR4, URZ, UR13, UR4 ;  /* 0x0000000dff047299 */ /* 0x008fe40008011604 */
[----:B------:R-:W-:Y:S02]  /*1630*/  USEL UR5, UR45, UR6, !UP2 ;  /* 0x000000062d057287 */ /* 0x000fe4000d000000 */
[----:B------:R-:W-:-:S04]  /*1640*/  USEL UR4, UR46, UR4, !UP1 ;  /* 0x000000042e047287 */ /* 0x000fc8000c800000 */
[----:B------:R-:W-:Y:S02]  /*1650*/  UIADD3 UR6, UPT, UPT, -UR4, UR5, URZ ;  /* 0x0000000504067290 */ /* 0x000fe4000fffe1ff */
[----:B------:R-:W-:Y:S02]  /*1660*/  UIADD3 UR4, UPT, UPT, UR4, -UR5, URZ ;  /* 0x8000000504047290 */ /* 0x000fe4000fffe0ff */
[----:B------:R-:W-:Y:S02]  /*1670*/  UIMAD UR46, UR6, UR10, UR46 ;  /* 0x0000000a062e72a4 */ /* 0x000fe4000f8e022e */
[----:B------:R-:W-:-:S12]  /*1680*/  UIMAD UR45, UR4, UR12, UR45 ;  /* 0x0000000c042d72a4 */ /* 0x000fd8000f8e022d */
.L_x_19:
[----:B------:R-:W-:Y:S05]  /*1690*/  BRA.U !UP5, `(.L_x_20) ;  /* 0x000000010d0c7547 */ /* 0x000fea000b800000 */
[----:B------:R-:W-:Y:S01]  /*16a0*/  UCGABAR_WAIT ;  /* 0x0000000000007dc7 */ /* 0x000fe20008000000 */
[----:B------:R-:W-:Y:S01]  /*16b0*/  CCTL.IVALL ;  /* 0x00000000ff00798f */ /* 0x000fe20002000000 */
[----:B------:R-:W-:Y:S05]  /*16c0*/  BRA `(.L_x_21) ;  /* 0x0000000000047947 */ /* 0x000fea0003800000 */
.L_x_20:
[----:B------:R-:W-:Y:S06]  /*16d0*/  BAR.SYNC.DEFER_BLOCKING 0x0 ;  /* 0x0000000000007b1d */ /* 0x000fec0000010000 */
.L_x_21:
[----:B------:R-:W-:Y:S05]  /*16e0*/  BRA.U UP0, `(.L_x_22) ;  /* 0x0000001100c47547 */ /* 0x000fea000b800000 */
[----:B------:R-:W1:Y:S01]  /*16f0*/  LDCU UR6, c[0x0][0x38c] ;  /* 0x00007180ff0677ac */ /* 0x000e620008000800 */
[----:B------:R-:W-:Y:S01]  /*1700*/  PLOP3.LUT P1, PT, PT, PT, UP3, 0x80, 0x8 ;  /* 0x000000000008781c */ /* 0x000fe20003f2f038 */
[----:B------:R-:W-:Y:S01]  /*1710*/  IMAD.MOV.U32 R12, RZ, RZ, 0x1 ;  /* 0x00000001ff0c7424 */ /* 0x000fe200078e00ff */
[----:B------:R-:W-:Y:S01]  /*1720*/  ISETP.NE.AND P2, PT, R0, RZ, P3 ;  /* 0x000000ff0000720c */ /* 0x000fe20001f45270 */
[----:B------:R-:W-:Y:S01]  /*1730*/  USHF.L.U32 UR7, UR28, 0x7, URZ ;  /* 0x000000071c077899 */ /* 0x000fe200080006ff */
[----:B------:R-:W-:Y:S01]  /*1740*/  PLOP3.LUT P1, PT, P1, PT, PT, 0x8, 0x80 ;  /* 0x000000000080781c */ /* 0x000fe20000f2e170 */
[----:B------:R-:W-:Y:S01]  /*1750*/  USHF.L.U32 UR48, UR28, 0x5, URZ ;  /* 0x000000051c307899 */ /* 0x000fe200080006ff */
[----:B------:R-:W-:Y:S01]  /*1760*/  CS2R R10, SRZ ;  /* 0x00000000000a7805 */ /* 0x000fe2000001ff00 */
[----:B------:R-:W-:Y:S01]  /*1770*/  UISETP.NE.AND UP1, UPT, UR18, URZ, UPT ;  /* 0x000000ff1200728c */ /* 0x000fe2000bf25270 */
[----:B------:R-:W-:Y:S01]  /*1780*/  IMAD.MOV.U32 R9, RZ, RZ, RZ ;  /* 0x000000ffff097224 */ /* 0x000fe200078e00ff */
[----:B------:R-:W2:Y:S01]  /*1790*/  LDCU UR39, c[0x0][0x370] ;  /* 0x00006e00ff2777ac */ /* 0x000ea20008000800 */
[----:B------:R-:W-:Y:S01]  /*17a0*/  IMAD.MOV.U32 R8, RZ, RZ, 0x1 ;  /* 0x00000001ff087424 */ /* 0x000fe200078e00ff */
[----:B------:R-:W3:Y:S01]  /*17b0*/  LDCU.64 UR26, c[0x0][0x348] ;  /* 0x00006900ff1a77ac */ /* 0x000ee20008000a00 */
[----:B-1----:R-:W-:-:S02]  /*17c0*/  UIADD3 UR5, UPT, UPT, UR6, 0x7f, URZ ;  /* 0x0000007f06057890 */ /* 0x002fc4000fffe0ff */
[----:B------:R-:W-:Y:S02]  /*17d0*/  UIADD3 UR49, UPT, UPT, UR6, 0xfe, URZ ;  /* 0x000000fe06317890 */ /* 0x000fe4000fffe0ff */
[----:B------:R-:W-:Y:S01]  /*17e0*/  USHF.R.S32.HI UR4, URZ, 0x1f, UR5 ;  /* 0x0000001fff047899 */ /* 0x000fe20008011405 */
[----:B------:R-:W1:Y:S03]  /*17f0*/  LDCU UR38, c[0x0][0x374] ;  /* 0x00006e80ff2677ac */ /* 0x000e660008000800 */
[----:B------:R-:W-:Y:S02]  /*1800*/  ULEA.HI UR4, UR4, UR5, URZ, 0x7 ;  /* 0x0000000504047291 */ /* 0x000fe4000f8f38ff */
[----:B------:R-:W-:Y:S02]  /*1810*/  UIADD3 UR5, UPT, UPT, UR6, -0x1, URZ ;  /* 0xffffffff06057890 */ /* 0x000fe4000fffe0ff */
[----:B------:R-:W-:-:S02]  /*1820*/  USHF.R.S32.HI UR42, URZ, 0x7, UR4 ;  /* 0x00000007ff2a7899 */ /* 0x000fc40008011404 */
[----:B------:R-:W-:Y:S02]  /*1830*/  UISETP.GE.U32.AND UP2, UPT, UR5, -0xff, UPT ;  /* 0xffffff010500788c */ /* 0x000fe4000bf46070 */
[----:B------:R-:W-:Y:S02]  /*1840*/  UISETP.LT.U32.AND UP0, UPT, UR42, 0x3, UPT ;  /* 0x000000032a00788c */ /* 0x000fe4000bf01070 */
[----:B------:R-:W-:Y:S02]  /*1850*/  ULOP3.LUT UR5, UR7, 0x80, URZ, 0xc0, !UPT ;  /* 0x0000008007057892 */ /* 0x000fe4000f8ec0ff */
[----:B------:R-:W-:Y:S02]  /*1860*/  USEL UR41, UR42, 0x3, UP0 ;  /* 0x000000032a297887 */ /* 0x000fe40008000000 */
[----:B------:R-:W-:Y:S02]  /*1870*/  ULEA.HI UR44, UR24, UR5, URZ, 0x19 ;  /* 0x00000005182c7291 */ /* 0x000fe4000f8fc8ff */
[----:B------:R-:W-:-:S02]  /*1880*/  UIADD3 UR4, UPT, UPT, UR41, -0x1, URZ ;  /* 0xffffffff29047890 */ /* 0x000fc4000fffe0ff */
[----:B------:R-:W-:Y:S02]  /*1890*/  @UP2 UIADD3 UR4, UPT, UPT, UR41, URZ, URZ ;  /* 0x000000ff29042290 */ /* 0x000fe4000fffe0ff */
[----:B------:R-:W-:Y:S02]  /*18a0*/  ULOP3.LUT UR48, UR48, 0x20, URZ, 0xc0, !UPT ;  /* 0x0000002030307892 */ /* 0x000fe4000f8ec0ff */
[----:B------:R-:W-:Y:S02]  /*18b0*/  USEL UR25, UR34, 0x2, UP1 ;  /* 0x0000000222197887 */ /* 0x000fe40008800000 */
[----:B------:R-:W-:Y:S02]  /*18c0*/  UIADD3 UR47, UPT, UPT, UR42, -UR41, URZ ;  /* 0x800000292a2f7290 */ /* 0x000fe4000fffe0ff */
[----:B------:R-:W-:Y:S02]  /*18d0*/  UIADD3 UR28, UPT, UPT, UR4, 0x1, URZ ;  /* 0x00000001041c7890 */ /* 0x000fe4000fffe0ff */
[----:B------:R-:W-:Y:S01]  /*18e0*/  UIADD3 UR43, UPT, UPT, -UR4, URZ, URZ ;  /* 0x000000ff042b7290 */ /* 0x000fe2000fffe1ff */
[----:B-123--:R-:W-:-:S11]  /*18f0*/  UMOV UR5, URZ ;  /* 0x000000ff00057c82 */ /* 0x00efd60008000000 */
.L_x_42:
[----:B------:R-:W-:Y:S01]  /*1900*/  UISETP.NE.AND UP0, UPT, UR55, URZ, UPT ;  /* 0x000000ff3700728c */ /* 0x000fe2000bf05270 */
[----:B------:R-:W1:Y:S08]  /*1910*/  S2UR UR55, SR_CgaCtaId ;  /* 0x00000000003779c3 */ /* 0x000e700000008800 */
[----:B------:R-:W-:Y:S05]  /*1920*/  BRA.U UP0, `(.L_x_23) ;  /* 0x0000000100347547 */ /* 0x000fea000b800000 */
[----:B------:R-:W2:Y:S01]  /*1930*/  S2R R0, SR_CgaCtaId ;  /* 0x0000000000007919 */ /* 0x000ea20000008800 */
[----:B------:R-:W-:-:S04]  /*1940*/  MOV R2, 0x400 ;  /* 0x0000040000027802 */ /* 0x000fc80000000f00 */
[----:B--2---:R-:W-:Y:S02]  /*1950*/  LEA R0, R0, R2, 0x18 ;  /* 0x0000000200007211 */ /* 0x004fe400078ec0ff */
[----:B------:R-:W-:-:S03]  /*1960*/  SHF.L.U32 R2, R8, 0x1f, RZ ;  /* 0x0000001f08027819 */ /* 0x000fc600000006ff */
[----:B------:R-:W-:-:S04]  /*1970*/  IMAD R0, R9, 0x8, R0 ;  /* 0x0000000809007824 */ /* 0x000fc800078e0200 */
[----:B------:R-:W2:Y:S02]  /*1980*/  SYNCS.PHASECHK.TRANS64.TRYWAIT P0, [R0+URZ+0xc0], R2 ;  /* 0x0000c002000075a7 */ /* 0x000ea400080011ff */
[----:B--2---:R-:W-:Y:S05]  /*1990*/  @!P0 BRA `(.L_x_24) ;  /* 0x0000005c002c8947 */ /* 0x004fea0003800000 */
.L_x_112:
[----:B------:R-:W-:Y:S01]  /*19a0*/  VIADD R9, R9, 0x1 ;  /* 0x0000000109097836 */ /* 0x000fe20000000000 */
[----:B------:R2:W-:Y:S04]  /*19b0*/  SYNCS.ARRIVE.TRANS64.A1T0 RZ, [R0+URZ+0xb0], RZ ;  /* 0x0000b0ff00ff79a7 */ /* 0x0005e800081000ff */
[----:B------:R-:W-:-:S04]  /*19c0*/  ISETP.NE.AND P0, PT, R9, 0x2, PT ;  /* 0x000000020900780c */ /* 0x000fc80003f05270 */
[----:B------:R-:W-:Y:S02]  /*19d0*/  SEL R9, R9, RZ, P0 ;  /* 0x000000ff09097207 */ /* 0x000fe40000000000 */
[----:B--2---:R-:W-:-:S04]  /*19e0*/  SEL R0, RZ, 0x1, P0 ;  /* 0x00000001ff007807 */ /* 0x004fc80000000000 */
[----:B------:R-:W-:-:S07]  /*19f0*/  LOP3.LUT R8, R8, R0, RZ, 0x3c, !PT ;  /* 0x0000000008087212 */ /* 0x000fce00078e3cff */
.L_x_23:
[----:B------:R-:W-:Y:S01]  /*1a00*/  UMOV UR6, 0x400 ;  /* 0x0000040000067882 */ /* 0x000fe20000000000 */
[----:B------:R-:W-:Y:S01]  /*1a10*/  SHF.L.U32 R0, R12, 0x1f, RZ ;  /* 0x0000001f0c007819 */ /* 0x000fe200000006ff */
[----:B-1----:R-:W-:Y:S02]  /*1a20*/  ULEA UR6, UR55, UR6, 0x18 ;  /* 0x0000000637067291 */ /* 0x002fe4000f8ec0ff */
[----:B------:R-:W-:Y:S02]  /*1a30*/  UISETP.GE.U32.AND UP0, UPT, UR49, 0xff, UPT ;  /* 0x000000ff3100788c */ /* 0x000fe4000bf06070 */
[----:B------:R-:W-:Y:S02]  /*1a40*/  ULEA UR4, UR5, UR6, 0x3 ;  /* 0x0000000605047291 */ /* 0x000fe4000f8e18ff */
[----:B------:R-:W-:Y:S01]  /*1a50*/  ULEA UR11, UR46, UR48, 0x6 ;  /* 0x000000302e0b7291 */ /* 0x000fe2000f8e30ff */
[----:B------:R-:W-:-:S06]  /*1a60*/  UMOV UR7, URZ ;  /* 0x000000ff00077c82 */ /* 0x000fcc0008000000 */
[----:B------:R1:W2:Y:S01]  /*1a70*/  SYNCS.PHASECHK.TRANS64.TRYWAIT P0, [UR4+0x18], R0 ;  /* 0x00001800ff0075a7 */ /* 0x0002a20008001104 */
[----:B------:R-:W-:-:S04]  /*1a80*/  ULEA.HI UR4, UR45, UR45, URZ, 0x1 ;  /* 0x0000002d2d047291 */ /* 0x000fc8000f8f08ff */
[----:B------:R-:W-:-:S04]  /*1a90*/  USHF.L.U32 UR4, UR4, 0x7, URZ ;  /* 0x0000000704047899 */ /* 0x000fc800080006ff */
[----:B------:R-:W-:-:S04]  /*1aa0*/  ULOP3.LUT UR35, UR4, 0xffffff00, URZ, 0xc0, !UPT ;  /* 0xffffff0004237892 */ /* 0x000fc8000f8ec0ff */
[----:B------:R-:W-:Y:S01]  /*1ab0*/  UIADD3 UR35, UPT, UPT, UR44, UR35, URZ ;  /* 0x000000232c237290 */ /* 0x000fe2000fffe0ff */
[----:B------:R-:W-:Y:S11]  /*1ac0*/  BRA.U !UP0, `(.L_x_25) ;  /* 0x0000000108c47547 */ /* 0x000ff6000b800000 */
[----:B------:R-:W-:Y:S01]  /*1ad0*/  UMOV UR13, UR43 ;  /* 0x0000002b000d7c82 */ /* 0x000fe20008000000 */
[----:B------:R-:W-:Y:S01]  /*1ae0*/  UMOV UR4, UR5 ;  /* 0x0000000500047c82 */ /* 0x000fe20008000000 */
[----:B------:R-:W-:-:S05]  /*1af0*/  UMOV UR34, URZ ;  /* 0x000000ff00227c82 */ /* 0x000fca0008000000 */
.L_x_31:
[----:B------:R-:W-:Y:S01]  /*1b00*/  ULEA UR33, UR4, UR6, 0x3 ;  /* 0x0000000604217291 */ /* 0x000fe2000f8e18ff */
[----:B--2---:R-:W-:Y:S01]  /*1b10*/  @P3 MOV R2, 0xa000 ;  /* 0x0000a00000023802 */ /* 0x004fe20000000f00 */
[----:B--234-:R-:W-:Y:S10]  /*1b20*/  @P0 BRA `(.L_x_26) ;  /* 0x00000000000c0947 */ /* 0x01cff40003800000 */
[----:B------:R-:W-:-:S04]  /*1b30*/  SHF.L.U32 R3, R12, 0x1f, RZ ;  /* 0x0000001f0c037819 */ /* 0x000fc800000006ff */
[----:B------:R-:W2:Y:S02]  /*1b40*/  SYNCS.PHASECHK.TRANS64.TRYWAIT P0, [UR33+0x18], R3 ;  /* 0x00001803ff0075a7 */ /* 0x000ea40008001121 */
[----:B--2---:R-:W-:Y:S05]  /*1b50*/  @!P0 BRA `(.L_x_27) ;  /* 0x0000005800d08947 */ /* 0x004fea0003800000 */
.L_x_26:
[----:B------:R2:W-:Y:S01]  /*1b60*/  @P3 SYNCS.ARRIVE.TRANS64 RZ, [UR33], R2 ;  /* 0x00000002ffff39a7 */ /* 0x0005e20008000021 */
[----:B------:R-:W-:Y:S02]  /*1b70*/  ULOP3.LUT UR5, UR25, 0x2, URZ, 0xfc, !UPT ;  /* 0x0000000219057892 */ /* 0x000fe4000f8efcff */
[----:B------:R-:W-:Y:S02]  /*1b80*/  UIADD3 UR13, UPT, UPT, UR13, 0x1, URZ ;  /* 0x000000010d0d7890 */ /* 0x000fe4000fffe0ff */
[----:B------:R-:W-:Y:S02]  /*1b90*/  UISETP.NE.AND UP0, UPT, UR5, 0x2, UPT ;  /* 0x000000020500788c */ /* 0x000fe4000bf05270 */
[----:B------:R-:W-:-:S07]  /*1ba0*/  UISETP.NE.AND UP2, UPT, UR13, 0x1, UPT ;  /* 0x000000010d00788c */ /* 0x000fce000bf45270 */
[----:B------:R-:W-:Y:S05]  /*1bb0*/  BRA.U UP0, `(.L_x_28) ;  /* 0x0000000100047547 */ /* 0x000fea000b800000 */
[----:B------:R-:W-:Y:S05]  /*1bc0*/  BPT.TRAP 0x1 ;  /* 0x000000040000795c */ /* 0x000fea0000300000 */
.L_x_28:
[----:B------:R-:W-:Y:S04]  /*1bd0*/  BSSY.RECONVERGENT B0, `(.L_x_29) ;  /* 0x0000003000007945 */ /* 0x000fe80003800200 */
[----:B------:R-:W-:Y:S05]  /*1be0*/  @!P2 BRA `(.L_x_30) ;  /* 0x000000000004a947 */ /* 0x000fea0003800000 */
[----:B------:R-:W-:Y:S05]  /*1bf0*/  BPT.TRAP 0x1 ;  /* 0x000000040000795c */ /* 0x000fea0000300000 */
.L_x_30:
[----:B------:R-:W-:Y:S05]  /*1c00*/  BSYNC.RECONVERGENT B0 ;  /* 0x0000000000007941 */ /* 0x000fea0003800200 */
.L_x_29:
[----:B------:R-:W-:Y:S02]  /*1c10*/  UIADD3 UR5, UPT, UPT, UR4, 0x1, URZ ;  /* 0x0000000104057890 */ /* 0x000fe4000fffe0ff */
[----:B------:R-:W-:Y:S02]  /*1c20*/  ULEA UR32, UR4, UR24, 0xe ;  /* 0x0000001804207291 */ /* 0x000fe4000f8e70ff */
[----:B------:R-:W-:Y:S02]  /*1c30*/  UISETP.NE.AND UP0, UPT, UR5, 0x3, UPT ;  /* 0x000000030500788c */ /* 0x000fe4000bf05270 */
[----:B------:R-:W-:Y:S02]  /*1c40*/  UIADD3 UR16, UP1, UPT, UR26, 0x80, URZ ;  /* 0x000000801a107890 */ /* 0x000fe4000ff3e0ff */
[----:B------:R-:W-:Y:S02]  /*1c50*/  USEL UR8, URZ, 0x1, UP0 ;  /* 0x00000001ff087887 */ /* 0x000fe40008000000 */
[----:B------:R-:W-:-:S02]  /*1c60*/  USEL UR5, UR5, URZ, UP0 ;  /* 0x000000ff05057287 */ /* 0x000fc40008000000 */
[----:B------:R-:W-:Y:S02]  /*1c70*/  UIADD3 UR14, UP0, UPT, UR26, 0x180, URZ ;  /* 0x000001801a0e7890 */ /* 0x000fe4000ff1e0ff */
[----:B------:R-:W-:Y:S01]  /*1c80*/  LOP3.LUT R12, R12, UR8, RZ, 0x3c, !PT ;  /* 0x000000080c0c7c12 */ /* 0x000fe2000f8e3cff */
[----:B------:R-:W-:Y:S02]  /*1c90*/  ULEA UR8, UR4, UR6, 0xc ;  /* 0x0000000604087291 */ /* 0x000fe4000f8e60ff */
[----:B------:R-:W-:Y:S01]  /*1ca0*/  ULEA UR7, UR5, UR6, 0x3 ;  /* 0x0000000605077291 */ /* 0x000fe2000f8e18ff */
[----:B-1----:R-:W-:Y:S01]  /*1cb0*/  SHF.L.U32 R0, R12, 0x1f, RZ ;  /* 0x0000001f0c007819 */ /* 0x002fe200000006ff */
[----:B------:R-:W-:Y:S02]  /*1cc0*/  ULOP3.LUT UR33, UR33, 0xfefffff8, URZ, 0xc0, !UPT ;  /* 0xfefffff821217892 */ /* 0x000fe4000f8ec0ff */
[----:B------:R-:W-:Y:S02]  /*1cd0*/  UIADD3.X UR17, UPT, UPT, URZ, UR27, URZ, UP1, !UPT ;  /* 0x0000001bff117290 */ /* 0x000fe40008ffe4ff */
[----:B------:R-:W-:-:S02]  /*1ce0*/  UIADD3 UR32, UPT, UPT, UR6, 0x4400, UR32 ;  /* 0x0000440006207890 */ /* 0x000fc4000fffe020 */
[----:B------:R-:W-:Y:S01]  /*1cf0*/  UPRMT UR4, URZ, 0x5410, UR21 ;  /* 0x00005410ff047896 */ /* 0x000fe20008000015 */
[----:B------:R3:W4:Y:S01]  /*1d00*/  SYNCS.PHASECHK.TRANS64.TRYWAIT P0, [UR7+0x18], R0 ;  /* 0x00001800ff0075a7 */ /* 0x0007220008001107 */
[----:B------:R-:W-:Y:S02]  /*1d10*/  UIADD3 UR8, UPT, UPT, UR8, 0x10400, URZ ;  /* 0x0001040008087890 */ /* 0x000fe4000fffe0ff */
[----:B------:R-:W-:Y:S01]  /*1d20*/  UIADD3.X UR15, UPT, UPT, URZ, UR27, URZ, UP0, !UPT ;  /* 0x0000001bff0f7290 */ /* 0x000fe200087fe4ff */
[----:B------:R-:W-:Y:S01]  /*1d30*/  UMOV UR18, 0x0 ;  /* 0x0000000000127882 */ /* 0x000fe20000000000 */
[----:B------:R-:W-:Y:S01]  /*1d40*/  UMOV UR19, 0x10000000 ;  /* 0x1000000000137882 */ /* 0x000fe20000000000 */
[----:B------:R-:W-:Y:S01]  /*1d50*/  UMOV UR10, UR34 ;  /* 0x00000022000a7c82 */ /* 0x000fe20008000000 */
[----:B------:R-:W-:Y:S01]  /*1d60*/  UMOV UR12, UR36 ;  /* 0x00000024000c7c82 */ /* 0x000fe20008000000 */
[----:B------:R-:W-:Y:S01]  /*1d70*/  UMOV UR9, UR33 ;  /* 0x0000002100097c82 */ /* 0x000fe20008000000 */
[----:B------:R1:W-:Y:S01]  /*1d80*/  UTMALDG.3D.MULTICAST.2CTA [UR32], [UR16], UR4, desc[UR18] ;  /* 0x00001220100073b4 */ /* 0x0003e20008211804 */
[----:B------:R-:W-:-:S02]  /*1d90*/  UMOV UR7, UR28 ;  /* 0x0000001c00077c82 */ /* 0x000fc40008000000 */
[----:B------:R3:W-:Y:S01]  /*1da0*/  UTMALDG.3D.2CTA [UR8], [UR14], desc[UR18] ;  /* 0x000012080e0075b4 */ /* 0x0007e20008211000 */
[----:B-1----:R-:W-:Y:S01]  /*1db0*/  UIADD3 UR34, UPT, UPT, UR34, 0x80, URZ ;  /* 0x0000008022227890 */ /* 0x002fe2000fffe0ff */
[----:B------:R-:W-:Y:S01]  /*1dc0*/  UMOV UR4, UR5 ;  /* 0x0000000500047c82 */ /* 0x000fe20008000000 */
[----:B------:R-:W-:Y:S10]  /*1dd0*/  BRA.U UP2, `(.L_x_31) ;  /* 0xfffffffd02487547 */ /* 0x000ff4000b83ffff */
.L_x_25:
[----:B------:R-:W-:Y:S01]  /*1de0*/  ULEA UR4, UR5, UR6, 0x3 ;  /* 0x0000000605047291 */ /* 0x000fe2000f8e18ff */
[----:B-1-3--:R-:W-:Y:S01]  /*1df0*/  SHF.L.U32 R0, R12, 0x1f, RZ ;  /* 0x0000001f0c007819 */ /* 0x00afe200000006ff */
[----:B------:R-:W-:Y:S01]  /*1e00*/  @!P1 SYNCS.ARRIVE.TRANS64.A1T0 RZ, [UR6+0x48], RZ ;  /* 0x000048ffffff99a7 */ /* 0x000fe20008100006 */
[----:B------:R-:W-:-:S06]  /*1e10*/  UISETP.GT.AND UP0, UPT, UR42, UR41, UPT ;  /* 0x000000292a00728c */ /* 0x000fcc000bf04270 */
[----:B--2-4-:R1:W2:Y:S03]  /*1e20*/  SYNCS.PHASECHK.TRANS64.TRYWAIT P0, [UR4+0x18], R0 ;  /* 0x00001800ff0075a7 */ /* 0x0142a60008001104 */
[----:B------:R-:W-:Y:S05]  /*1e30*/  BRA.U !UP0, `(.L_x_32) ;  /* 0x0000000108c47547 */ /* 0x000fea000b800000 */
[----:B------:R-:W-:Y:S01]  /*1e40*/  UIADD3 UR13, UPT, UPT, UR47, UR7, URZ ;  /* 0x000000072f0d7290 */ /* 0x000fe2000fffe0ff */
[----:B------:R-:W-:-:S11]  /*1e50*/  UMOV UR4, UR5 ;  /* 0x0000000500047c82 */ /* 0x000fd60008000000 */
.L_x_38:
[----:B------:R-:W-:Y:S01]  /*1e60*/  ULEA UR17, UR4, UR6, 0x3 ;  /* 0x0000000604117291 */ /* 0x000fe2000f8e18ff */
[----:B--2---:R-:W-:Y:S01]  /*1e70*/  @P3 MOV R2, 0xa000 ;  /* 0x0000a00000023802 */ /* 0x004fe20000000f00 */
[----:B--2-4-:R-:W-:Y:S10]  /*1e80*/  @P0 BRA `(.L_x_33) ;  /* 0x00000000000c0947 */ /* 0x014ff40003800000 */
[----:B------:R-:W-:-:S04]  /*1e90*/  SHF.L.U32 R3, R12, 0x1f, RZ ;  /* 0x0000001f0c037819 */ /* 0x000fc800000006ff */
[----:B------:R-:W2:Y:S02]  /*1ea0*/  SYNCS.PHASECHK.TRANS64.TRYWAIT P0, [UR17+0x18], R3 ;  /* 0x00001803ff0075a7 */ /* 0x000ea40008001111 */
[----:B--2---:R-:W-:Y:S05]  /*1eb0*/  @!P0 BRA `(.L_x_34) ;  /* 0x0000005800108947 */ /* 0x004fea0003800000 */
.L_x_33:
[----:B------:R2:W-:Y:S01]  /*1ec0*/  @P3 SYNCS.ARRIVE.TRANS64 RZ, [UR17], R2 ;  /* 0x00000002ffff39a7 */ /* 0x0005e20008000011 */
[----:B------:R-:W-:-:S04]  /*1ed0*/  ULOP3.LUT UR5, UR25, 0x2, URZ, 0xfc, !UPT ;  /* 0x0000000219057892 */ /* 0x000fc8000f8efcff */
[----:B------:R-:W-:-:S09]  /*1ee0*/  UISETP.NE.AND UP0, UPT, UR5, 0x2, UPT ;  /* 0x000000020500788c */ /* 0x000fd2000bf05270 */
[----:B------:R-:W-:Y:S05]  /*1ef0*/  BRA.U UP0, `(.L_x_35) ;  /* 0x0000000100047547 */ /* 0x000fea000b800000 */
[----:B------:R-:W-:Y:S05]  /*1f00*/  BPT.TRAP 0x1 ;  /* 0x000000040000795c */ /* 0x000fea0000300000 */
.L_x_35:
[----:B------:R-:W-:Y:S04]  /*1f10*/  BSSY.RECONVERGENT B0, `(.L_x_36) ;  /* 0x0000003000007945 */ /* 0x000fe80003800200 */
[----:B------:R-:W-:Y:S05]  /*1f20*/  @!P2 BRA `(.L_x_37) ;  /* 0x000000000004a947 */ /* 0x000fea0003800000 */
[----:B------:R-:W-:Y:S05]  /*1f30*/  BPT.TRAP 0x1 ;  /* 0x000000040000795c */ /* 0x000fea0000300000 */
.L_x_37:
[----:B------:R-:W-:Y:S05]  /*1f40*/  BSYNC.RECONVERGENT B0 ;  /* 0x0000000000007941 */ /* 0x000fea0003800200 */
.L_x_36:
[----:B------:R-:W-:Y:S02]  /*1f50*/  UIADD3 UR5, UPT, UPT, UR4, 0x1, URZ ;  /* 0x0000000104057890 */ /* 0x000fe4000fffe0ff */
[----:B------:R-:W-:Y:S02]  /*1f60*/  ULEA UR16, UR4, UR24, 0xe ;  /* 0x0000001804107291 */ /* 0x000fe4000f8e70ff */
[----:B------:R-:W-:Y:S02]  /*1f70*/  UISETP.NE.AND UP0, UPT, UR5, 0x3, UPT ;  /* 0x000000030500788c */ /* 0x000fe4000bf05270 */
[----:B------:R-:W-:Y:S02]  /*1f80*/  UIADD3 UR22, UP1, UPT, UR26, 0x80, URZ ;  /* 0x000000801a167890 */ /* 0x000fe4000ff3e0ff */
[----:B------:R-:W-:Y:S02]  /*1f90*/  USEL UR9, URZ, 0x1, UP0 ;  /* 0x00000001ff097887 */ /* 0x000fe40008000000 */
[----:B------:R-:W-:-:S02]  /*1fa0*/  USEL UR5, UR5, URZ, UP0 ;  /* 0x000000ff05057287 */ /* 0x000fc40008000000 */
[----:B------:R-:W-:Y:S02]  /*1fb0*/  UIADD3 UR14, UP0, UPT, UR26, 0x180, URZ ;  /* 0x000001801a0e7890 */ /* 0x000fe4000ff1e0ff */
[----:B------:R-:W-:Y:S01]  /*1fc0*/  ULEA UR8, UR5, UR6, 0x3 ;  /* 0x0000000605087291 */ /* 0x000fe2000f8e18ff */
[----:B------:R-:W-:Y:S01]  /*1fd0*/  LOP3.LUT R12, R12, UR9, RZ, 0x3c, !PT ;  /* 0x000000090c0c7c12 */ /* 0x000fe2000f8e3cff */
[----:B------:R-:W-:Y:S02]  /*1fe0*/  USHF.L.U32 UR18, UR7, 0x7, URZ ;  /* 0x0000000707127899 */ /* 0x000fe400080006ff */
[----:B------:R-:W-:Y:S01]  /*1ff0*/  ULOP3.LUT UR17, UR17, 0xfefffff8, URZ, 0xc0, !UPT ;  /* 0xfefffff811117892 */ /* 0x000fe2000f8ec0ff */
[----:B-1----:R-:W-:Y:S01]  /*2000*/  SHF.L.U32 R0, R12, 0x1f, RZ ;  /* 0x0000001f0c007819 */ /* 0x002fe200000006ff */
[----:B------:R-:W-:Y:S02]  /*2010*/  UIADD3 UR16, UPT, UPT, UR6, 0x4400, UR16 ;  /* 0x0000440006107890 */ /* 0x000fe4000fffe010 */
[----:B------:R-:W-:Y:S01]  /*2020*/  UIADD3.X UR23, UPT, UPT, URZ, UR27, URZ, UP1, !UPT ;  /* 0x0000001bff177290 */ /* 0x000fe20008ffe4ff */
[----:B------:R3:W4:Y:S01]  /*2030*/  SYNCS.PHASECHK.TRANS64.TRYWAIT P0, [UR8+0x18], R0 ;  /* 0x00001800ff0075a7 */ /* 0x0007220008001108 */
[----:B------:R-:W-:-:S02]  /*2040*/  ULEA UR8, UR4, UR6, 0xc ;  /* 0x0000000604087291 */ /* 0x000fc4000f8e60ff */
[----:B------:R-:W-:Y:S02]  /*2050*/  UPRMT UR4, URZ, 0x5410, UR21 ;  /* 0x00005410ff047896 */ /* 0x000fe40008000015 */
[----:B------:R-:W-:Y:S02]  /*2060*/  UIADD3 UR8, UPT, UPT, UR8, 0x10400, URZ ;  /* 0x0001040008087890 */ /* 0x000fe4000fffe0ff */
[----:B------:R-:W-:Y:S01]  /*2070*/  UIADD3.X UR15, UPT, UPT, URZ, UR27, URZ, UP0, !UPT ;  /* 0x0000001bff0f7290 */ /* 0x000fe200087fe4ff */
[----:B------:R-:W-:Y:S01]  /*2080*/  UMOV UR30, 0x0 ;  /* 0x00000000001e7882 */ /* 0x000fe20000000000 */
[----:B------:R-:W-:Y:S01]  /*2090*/  UMOV UR31, 0x10000000 ;  /* 0x10000000001f7882 */ /* 0x000fe20000000000 */
[----:B------:R-:W-:Y:S01]  /*20a0*/  UMOV UR19, UR35 ;  /* 0x0000002300137c82 */ /* 0x000fe20008000000 */
[----:B------:R-:W-:Y:S01]  /*20b0*/  UMOV UR20, UR36 ;  /* 0x0000002400147c82 */ /* 0x000fe20008000000 */
[----:B------:R-:W-:Y:S01]  /*20c0*/  UMOV UR12, UR36 ;  /* 0x00000024000c7c82 */ /* 0x000fe20008000000 */
[----:B------:R-:W-:Y:S01]  /*20d0*/  UMOV UR9, UR17 ;  /* 0x0000001100097c82 */ /* 0x000fe20008000000 */
[----:B------:R-:W-:Y:S01]  /*20e0*/  UMOV UR10, UR18 ;  /* 0x00000012000a7c82 */ /* 0x000fe20008000000 */
[----:B------:R1:W-:Y:S01]  /*20f0*/  UTMALDG.3D.MULTICAST.2CTA [UR16], [UR22], UR4, desc[UR30] ;  /* 0x00001e10160073b4 */ /* 0x0003e20008211804 */
[----:B------:R-:W-:-:S04]  /*2100*/  UIADD3 UR7, UPT, UPT, UR7, 0x1, URZ ;  /* 0x0000000107077890 */ /* 0x000fc8000fffe0ff */
[----:B------:R-:W-:Y:S01]  /*2110*/  UISETP.NE.AND UP0, UPT, UR7, UR13, UPT ;  /* 0x0000000d0700728c */ /* 0x000fe2000bf05270 */
[----:B------:R3:W-:Y:S01]  /*2120*/  UTMALDG.3D.2CTA [UR8], [UR14], desc[UR30] ;  /* 0x00001e080e0075b4 */ /* 0x0007e20008211000 */
[----:B-1----:R-:W-:-:S07]  /*2130*/  UMOV UR4, UR5 ;  /* 0x0000000500047c82 */ /* 0x002fce0008000000 */
[----:B---3--:R-:W-:Y:S05]  /*2140*/  BRA.U UP0, `(.L_x_38) ;  /* 0xfffffffd00447547 */ /* 0x008fea000b83ffff */
.L_x_32:
[C---:B------:R-:W-:Y:S01]  /*2150*/  LEA R3, R11.reuse, UR6, 0x3 ;  /* 0x000000060b037c11 */ /* 0x040fe2000f8e18ff */
[----:B------:R-:W-:Y:S01]  /*2160*/  NOP ;  /* 0x0000000000007918 */ /* 0x000fe20000000000 */
[----:B-1----:R-:W-:Y:S02]  /*2170*/  SHF.L.U32 R0, R10, 0x1f, RZ ;  /* 0x0000001f0a007819 */ /* 0x002fe400000006ff */
[----:B------:R-:W-:Y:S02]  /*2180*/  LEA R4, R11, UR6, 0x4 ;  /* 0x000000060b047c11 */ /* 0x000fe4000f8e20ff */
[----:B--2-4-:R-:W1:Y:S02]  /*2190*/  SYNCS.PHASECHK.TRANS64.TRYWAIT P0, [R3+URZ+0x50], R0 ;  /* 0x00005000030075a7 */ /* 0x014e6400080011ff */
[----:B-1----:R-:W-:Y:S05]  /*21a0*/  @!P0 BRA `(.L_x_39) ;  /* 0x00000054006c8947 */ /* 0x002fea0003800000 */
.L_x_115:
[----:B------:R-:W2:Y:S01]  /*21b0*/  LDS.128 R4, [R4+0xe0] ;  /* 0x0000e00004047984 */ /* 0x000ea20000000c00 */
[----:B------:R-:W-:Y:S01]  /*21c0*/  UISETP.GE.AND UP0, UPT, UR40, 0x1, UPT ;  /* 0x000000012800788c */ /* 0x000fe2000bf06270 */
[----:B------:R-:W-:Y:S01]  /*21d0*/  @!PT LDS RZ, [RZ] ;  /* 0x00000000fffff984 */ /* 0x000fe20000000800 */
[----:B------:R-:W-:Y:S01]  /*21e0*/  @!PT LDS RZ, [RZ] ;  /* 0x00000000fffff984 */ /* 0x000fe20000000800 */
[----:B------:R-:W-:Y:S01]  /*21f0*/  @!PT LDS RZ, [RZ] ;  /* 0x00000000fffff984 */ /* 0x000fe20000000800 */
[----:B------:R-:W-:Y:S01]  /*2200*/  @!PT LDS RZ, [RZ] ;  /* 0x00000000fffff984 */ /* 0x000fe20000000800 */
[----:B------:R3:W-:Y:S06]  /*2210*/  MEMBAR.ALL.CTA ;  /* 0x0000000000007992 */ /* 0x0007ec0000008000 */
[----:B---3--:R-:W3:Y:S01]  /*2220*/  FENCE.VIEW.ASYNC.S ;  /* 0x00000000000073c6 */ /* 0x008ee20000000000 */
[----:B--2---:R-:W-:-:S13]  /*2230*/  LOP3.LUT P0, RZ, R6, 0x1, RZ, 0xc0, !PT ;  /* 0x0000000106ff7812 */ /* 0x004fda000780c0ff */
[----:B---3--:R-:W-:Y:S01]  /*2240*/  VOTEU.ANY UP1, P0 ;  /* 0x0000000000ff7886 */ /* 0x008fe20000020100 */
[----:B------:R-:W-:-:S13]  /*2250*/  PLOP3.LUT P0, PT, PT, PT, UP1, 0x80, 0x8 ;  /* 0x000000000008781c */ /* 0x000fda0003f0f018 */
[----:B-1----:R-:W-:Y:S02]  /*2260*/  @P0 LOP3.LUT R0, R5, 0xffff, RZ, 0xc0, !PT ;  /* 0x0000ffff05000812 */ /* 0x002fe400078ec0ff */
[----:B------:R-:W-:Y:S02]  /*2270*/  @P0 MOV R2, R4 ;  /* 0x0000000400020202 */ /* 0x000fe40000000f00 */
[----:B------:R-:W-:Y:S01]  /*2280*/  @P0 R2UR UR7, R0 ;  /* 0x00000000000702ca */ /* 0x000fe200000e0000 */
[----:B------:R-:W-:Y:S01]  /*2290*/  VIADD R0, R3, 0x60 ;  /* 0x0000006003007836 */ /* 0x000fe20000000000 */
[----:B------:R-:W-:Y:S02]  /*22a0*/  @P0 SHF.R.U32.HI R4, RZ, 0x10, R5 ;  /* 0x00000010ff040819 */ /* 0x000fe40000011605 */
[----:B------:R-:W-:Y:S02]  /*22b0*/  @P0 R2UR UR8, R2 ;  /* 0x00000000020802ca */ /* 0x000fe400000e0000 */
[----:B------:R-:W-:-:S02]  /*22c0*/  PRMT R0, RZ, 0x654, R0 ;  /* 0x00000654ff007816 */ /* 0x000fc40000000000 */
[----:B------:R-:W-:Y:S02]  /*22d0*/  @P0 R2UR UR4, R4 ;  /* 0x00000000040402ca */ /* 0x000fe400000e0000 */
[----:B------:R1:W-:Y:S03]  /*22e0*/  SYNCS.ARRIVE.TRANS64.RED.A1T0 RZ, [R0+URZ], RZ ;  /* 0x000000ff00ff79a7 */ /* 0x0003e600081004ff */
[----:B------:R-:W-:-:S04]  /*22f0*/  @UP1 UMOV UR29, UR7 ;  /* 0x00000007001d1c82 */ /* 0x000fc80008000000 */
[----:B------:R-:W-:-:S04]  /*2300*/  @UP1 UMOV UR37, UR8 ;  /* 0x0000000800251c82 */ /* 0x000fc80008000000 */
[----:B------:R-:W-:Y:S01]  /*2310*/  @UP1 UMOV UR36, UR4 ;  /* 0x0000000400241c82 */ /* 0x000fe20008000000 */
[----:B------:R-:W-:Y:S05]  /*2320*/  BRA.U !UP0, `(.L_x_40) ;  /* 0x0000000108d47547 */ /* 0x000fea000b800000 */
[----:B------:R-:W2:Y:S01]  /*2330*/  LDCU.128 UR12, c[0x0][0xb10] ;  /* 0x00016200ff0c77ac */ /* 0x000ea20008000c00 */
[----:B------:R-:W3:Y:S01]  /*2340*/  LDCU UR30, c[0x0][0xb20] ;  /* 0x00016400ff1e77ac */ /* 0x000ee20008000800 */
[----:B------:R-:W4:Y:S01]  /*2350*/  LDCU UR20, c[0x0][0xb0c] ;  /* 0x00016180ff1477ac */ /* 0x000f220008000800 */
[----:B------:R-:W1:Y:S01]  /*2360*/  LDCU.64 UR10, c[0x0][0xb28] ;  /* 0x00016500ff0a77ac */ /* 0x000e620008000a00 */
[----:B------:R-:W-:Y:S02]  /*2370*/  UISETP.NE.AND UP3, UPT, UR40, 0x1, UPT ;  /* 0x000000012800788c */ /* 0x000fe4000bf65270 */
[----:B--2---:R-:W-:Y:S02]  /*2380*/  UIMAD.WIDE.U32 UR16, UR38, UR15, URZ ;  /* 0x0000000f261072a5 */ /* 0x004fe4000f8e00ff */
[----:B------:R-:W-:Y:S02]  /*2390*/  UIMAD.WIDE.U32 UR8, UR39, UR12, URZ ;  /* 0x0000000c270872a5 */ /* 0x000fe4000f8e00ff */
[----:B------:R-:W-:-:S02]  /*23a0*/  UISETP.NE.AND UP0, UPT, UR14, 0x1, UPT ;  /* 0x000000010e00788c */ /* 0x000fc4000bf05270 */
[----:B------:R-:W-:Y:S01]  /*23b0*/  UIMAD.WIDE.U32 UR22, UR29, UR15, URZ ;  /* 0x0000000f1d1672a5 */ /* 0x000fe2000f8e00ff */
[----:B------:R-:W-:Y:S02]  /*23c0*/  UMOV UR16, UR17 ;  /* 0x0000001100107c82 */ /* 0x000fe40008000000 */
[----:B------:R-:W-:Y:S01]  /*23d0*/  UMOV UR8, UR9 ;  /* 0x0000000900087c82 */ /* 0x000fe20008000000 */
[----:B---3--:R-:W-:Y:S02]  /*23e0*/  USHF.R.U32.HI UR16, URZ, UR30, UR16 ;  /* 0x0000001eff107299 */ /* 0x008fe40008011610 */
[----:B----4-:R-:W-:Y:S02]  /*23f0*/  UISETP.NE.AND UP2, UPT, UR20, 0x1, UPT ;  /* 0x000000011400788c */ /* 0x010fe4000bf45270 */
[----:B------:R-:W-:Y:S02]  /*2400*/  USHF.R.U32.HI UR8, URZ, UR13, UR8 ;  /* 0x0000000dff087299 */ /* 0x000fe40008011608 */
[----:B------:R-:W-:-:S02]  /*2410*/  USEL UR7, UR38, UR16, !UP0 ;  /* 0x0000001026077287 */ /* 0x000fc4000c000000 */
[----:B------:R-:W-:Y:S02]  /*2420*/  USEL UR8, UR39, UR8, !UP2 ;  /* 0x0000000827087287 */ /* 0x000fe4000d000000 */
[----:B-1----:R-:W-:Y:S01]  /*2430*/  UIMAD.WIDE.U32 UR16, UR7, UR10, URZ ;  /* 0x0000000a071072a5 */ /* 0x002fe2000f8e00ff */
[----:B------:R-:W-:Y:S01]  /*2440*/  UMOV UR4, UR23 ;  /* 0x0000001700047c82 */ /* 0x000fe20008000000 */
[----:B------:R-:W-:Y:S02]  /*2450*/  UIMAD.WIDE.U32 UR18, UR37, UR12, URZ ;  /* 0x0000000c251272a5 */ /* 0x000fe4000f8e00ff */
[----:B------:R-:W-:-:S03]  /*2460*/  UIMAD.WIDE.U32 UR22, UR8, UR10, URZ ;  /* 0x0000000a081672a5 */ /* 0x000fc6000f8e00ff */
[----:B------:R-:W-:Y:S01]  /*2470*/  UMOV UR16, UR17 ;  /* 0x0000001100107c82 */ /* 0x000fe20008000000 */
[----:B------:R-:W-:Y:S02]  /*2480*/  USHF.R.U32.HI UR4, URZ, UR30, UR4 ;  /* 0x0000001eff047299 */ /* 0x000fe40008011604 */
[----:B------:R-:W-:Y:S01]  /*2490*/  @UP3 USHF.R.U32.HI UR7, URZ, UR11, UR16 ;  /* 0x0000000bff073299 */ /* 0x000fe20008011610 */
[----:B------:R-:W-:Y:S01]  /*24a0*/  UMOV UR18, UR19 ;  /* 0x0000001300127c82 */ /* 0x000fe20008000000 */
[----:B------:R-:W-:Y:S01]  /*24b0*/  UMOV UR22, UR23 ;  /* 0x0000001700167c82 */ /* 0x000fe20008000000 */
[----:B------:R-:W-:Y:S02]  /*24c0*/  USHF.R.U32.HI UR13, URZ, UR13, UR18 ;  /* 0x0000000dff0d7299 */ /* 0x000fe40008011612 */
[----:B------:R-:W-:Y:S02]  /*24d0*/  USEL UR4, UR29, UR4, !UP0 ;  /* 0x000000041d047287 */ /* 0x000fe4000c000000 */
[----:B------:R-:W-:-:S02]  /*24e0*/  @UP3 USHF.R.U32.HI UR8, URZ, UR11, UR22 ;  /* 0x0000000bff083299 */ /* 0x000fc40008011616 */
[----:B------:R-:W-:Y:S02]  /*24f0*/  UIMAD UR9, UR40, UR7, URZ ;  /* 0x00000007280972a4 */ /* 0x000fe4000f8e02ff */
[----:B------:R-:W-:Y:S02]  /*2500*/  USEL UR7, UR37, UR13, !UP2 ;  /* 0x0000000d25077287 */ /* 0x000fe4000d000000 */
[----:B------:R-:W-:Y:S02]  /*2510*/  UIMAD UR12, UR40, UR8, URZ ;  /* 0x00000008280c72a4 */ /* 0x000fe4000f8e02ff */
[----:B------:R-:W-:Y:S02]  /*2520*/  UISETP.GE.AND UP0, UPT, UR4, UR9, UPT ;  /* 0x000000090400728c */ /* 0x000fe4000bf06270 */
[----:B------:R-:W-:Y:S02]  /*2530*/  UIMAD.WIDE.U32 UR16, UR4, UR10, URZ ;  /* 0x0000000a041072a5 */ /* 0x000fe4000f8e00ff */
[----:B------:R-:W-:-:S02]  /*2540*/  UISETP.GE.OR UP0, UPT, UR7, UR12, UP0 ;  /* 0x0000000c0700728c */ /* 0x000fc40008706670 */
        /* <DEDUP_REMOVED lines=19> */
.L_x_40:
[----:B------:R-:W2:Y:S02]  /*2680*/  LDCU UR4, c[0x0][0xb30] ;  /* 0x00016600ff0477ac */ /* 0x000ea40008000800 */
[----:B--2---:R-:W-:-:S09]  /*2690*/  UISETP.NE.AND UP0, UPT, UR4, 0x1, UPT ;  /* 0x000000010400788c */ /* 0x004fd2000bf05270 */
[----:B------:R-:W-:Y:S05]  /*26a0*/  BRA.U UP0, `(.L_x_41) ;  /* 0x0000000100447547 */ /* 0x000fea000b800000 */
[----:B------:R-:W2:Y:S01]  /*26b0*/  LDCU.128 UR12, c[0x0][0xb10] ;  /* 0x00016200ff0c77ac */ /* 0x000ea20008000c00 */
[----:B------:R-:W3:Y:S01]  /*26c0*/  LDCU UR16, c[0x0][0xb0c] ;  /* 0x00016180ff1077ac */ /* 0x000ee20008000800 */
[----:B------:R-:W4:Y:S01]  /*26d0*/  LDCU UR17, c[0x0][0xb20] ;  /* 0x00016400ff1177ac */ /* 0x000f220008000800 */
[----:B--2---:R-:W-:Y:S02]  /*26e0*/  UIMAD.WIDE.U32 UR10, UR37, UR12, URZ ;  /* 0x0000000c250a72a5 */ /* 0x004fe4000f8e00ff */
[----:B------:R-:W-:Y:S02]  /*26f0*/  UIMAD.WIDE.U32 UR8, UR29, UR15, URZ ;  /* 0x0000000f1d0872a5 */ /* 0x000fe4000f8e00ff */
[----:B---3--:R-:W-:Y:S02]  /*2700*/  UISETP.NE.AND UP2, UPT, UR16, 0x1, UPT ;  /* 0x000000011000788c */ /* 0x008fe4000bf45270 */
[----:B------:R-:W-:Y:S01]  /*2710*/  UISETP.NE.AND UP0, UPT, UR14, 0x1, UPT ;  /* 0x000000010e00788c */ /* 0x000fe2000bf05270 */
[----:B------:R-:W-:-:S02]  /*2720*/  UMOV UR7, UR11 ;  /* 0x0000000b00077c82 */ /* 0x000fc40008000000 */
[----:B------:R-:W-:Y:S01]  /*2730*/  UMOV UR4, UR9 ;  /* 0x0000000900047c82 */ /* 0x000fe20008000000 */
[----:B------:R-:W-:Y:S02]  /*2740*/  USHF.R.U32.HI UR7, URZ, UR13, UR7 ;  /* 0x0000000dff077299 */ /* 0x000fe40008011607 */
[----:B----4-:R-:W-:Y:S02]  /*2750*/  USHF.R.U32.HI UR4, URZ, UR17, UR4 ;  /* 0x00000011ff047299 */ /* 0x010fe40008011604 */
[----:B------:R-:W-:Y:S02]  /*2760*/  USEL UR7, UR37, UR7, !UP2 ;  /* 0x0000000725077287 */ /* 0x000fe4000d000000 */
[----:B------:R-:W-:-:S04]  /*2770*/  USEL UR4, UR29, UR4, !UP0 ;  /* 0x000000041d047287 */ /* 0x000fc8000c000000 */
[----:B------:R-:W-:Y:S02]  /*2780*/  UIADD3 UR8, UPT, UPT, UR7, -UR4, URZ ;  /* 0x8000000407087290 */ /* 0x000fe4000fffe0ff */
[----:B------:R-:W-:Y:S02]  /*2790*/  UIADD3 UR4, UPT, UPT, -UR7, UR4, URZ ;  /* 0x0000000407047290 */ /* 0x000fe4000fffe1ff */
[----:B------:R-:W-:Y:S02]  /*27a0*/  UIMAD UR29, UR8, UR14, UR29 ;  /* 0x0000000e081d72a4 */ /* 0x000fe4000f8e021d */
[----:B------:R-:W-:-:S12]  /*27b0*/  UIMAD UR37, UR4, UR16, UR37 ;  /* 0x00000010042572a4 */ /* 0x000fd8000f8e0225 */
.L_x_41:
[----:B------:R-:W-:Y:S01]  /*27c0*/  VIADD R11, R11, 0x1 ;  /* 0x000000010b0b7836 */ /* 0x000fe20000000000 */
[----:B------:R-:W-:Y:S01]  /*27d0*/  PLOP3.LUT P1, PT, PT, PT, PT, 0x80, 0x8 ;  /* 0x000000000008781c */ /* 0x000fe20003f2f070 */
[----:B------:R-:W-:Y:S02]  /*27e0*/  UIADD3 UR45, UPT, UPT, UR37, UR60, URZ ;  /* 0x0000003c252d7290 */ /* 0x000fe4000fffe0ff */
[----:B------:R-:W-:Y:S01]  /*27f0*/  UIADD3 UR46, UPT, UPT, UR29, UR57, URZ ;  /* 0x000000391d2e7290 */ /* 0x000fe2000fffe0ff */
[----:B------:R-:W-:-:S04]  /*2800*/  ISETP.NE.AND P0, PT, R11, 0x2, PT ;  /* 0x000000020b00780c */ /* 0x000fc80003f05270 */
[----:B-1----:R-:W-:Y:S02]  /*2810*/  SEL R0, RZ, 0x1, P0 ;  /* 0x00000001ff007807 */ /* 0x002fe40000000000 */
[----:B------:R-:W-:Y:S02]  /*2820*/  SEL R11, R11, RZ, P0 ;  /* 0x000000ff0b0b7207 */ /* 0x000fe40000000000 */
[----:B------:R-:W-:Y:S01]  /*2830*/  LOP3.LUT R10, R10, R0, RZ, 0x3c, !PT ;  /* 0x000000000a0a7212 */ /* 0x000fe200078e3cff */
[----:B------:R-:W-:Y:S06]  /*2840*/  BRA.U UP1, `(.L_x_42) ;  /* 0xfffffff1012c7547 */ /* 0x000fec000b83ffff */
[----:B------:R-:W-:Y:S01]  /*2850*/  UIADD3 UR6, UPT, UPT, UR6, 0x18, URZ ;  /* 0x0000001806067890 */ /* 0x000fe2000fffe0ff */
[----:B------:R-:W-:-:S03]  /*2860*/  SHF.L.U32 R2, R12, 0x1f, RZ ;  /* 0x0000001f0c027819 */ /* 0x000fc600000006ff */
[----:B------:R-:W-:-:S09]  /*2870*/  ULEA UR4, UR5, UR6, 0x3 ;  /* 0x0000000605047291 */ /* 0x000fd2000f8e18ff */
[----:B------:R-:W1:Y:S02]  /*2880*/  SYNCS.PHASECHK.TRANS64.TRYWAIT P0, [UR4], R2 ;  /* 0x00000002ff0075a7 */ /* 0x000e640008001104 */
[----:B-1----:R-:W-:Y:S05]  /*2890*/  @!P0 BRA `(.L_x_43) ;  /* 0x0000004c00c48947 */ /* 0x002fea0003800000 */
.L_x_117:
[----:B------:R-:W-:-:S04]  /*28a0*/  UIADD3 UR4, UPT, UPT, UR5, 0x1, URZ ;  /* 0x0000000105047890 */ /* 0x000fc8000fffe0ff */
[----:B------:R-:W-:-:S04]  /*28b0*/  UISETP.NE.AND UP0, UPT, UR4, 0x3, UPT ;  /* 0x000000030400788c */ /* 0x000fc8000bf05270 */
[----:B------:R-:W-:Y:S02]  /*28c0*/  USEL UR7, URZ, 0x1, UP0 ;  /* 0x00000001ff077887 */ /* 0x000fe40008000000 */
[----:B------:R-:W-:-:S04]  /*28d0*/  USEL UR4, UR4, URZ, UP0 ;  /* 0x000000ff04047287 */ /* 0x000fc80008000000 */
[----:B------:R-:W-:Y:S01]  /*28e0*/  ULEA UR5, UR4, UR6, 0x3 ;  /* 0x0000000604057291 */ /* 0x000fe2000f8e18ff */
[----:B------:R-:W-:-:S04]  /*28f0*/  LOP3.LUT R12, R12, UR7, RZ, 0x3c, !PT ;  /* 0x000000070c0c7c12 */ /* 0x000fc8000f8e3cff */
[----:B-1----:R-:W-:-:S04]  /*2900*/  SHF.L.U32 R2, R12, 0x1f, RZ ;  /* 0x0000001f0c027819 */ /* 0x002fc800000006ff */
[----:B------:R-:W1:Y:S02]  /*2910*/  SYNCS.PHASECHK.TRANS64.TRYWAIT P0, [UR5], R2 ;  /* 0x00000002ff0075a7 */ /* 0x000e640008001105 */
[----:B-1----:R-:W-:Y:S05]  /*2920*/  @!P0 BRA `(.L_x_44) ;  /* 0x0000004c00b88947 */ /* 0x002fea0003800000 */
.L_x_119:
[----:B------:R-:W-:-:S04]  /*2930*/  UIADD3 UR4, UPT, UPT, UR4, 0x1, URZ ;  /* 0x0000000104047890 */ /* 0x000fc8000fffe0ff */
[----:B------:R-:W-:-:S04]  /*2940*/  UISETP.NE.AND UP0, UPT, UR4, 0x3, UPT ;  /* 0x000000030400788c */ /* 0x000fc8000bf05270 */
[----:B------:R-:W-:Y:S02]  /*2950*/  USEL UR5, URZ, 0x1, UP0 ;  /* 0x00000001ff057887 */ /* 0x000fe40008000000 */
[----:B------:R-:W-:-:S04]  /*2960*/  USEL UR4, UR4, URZ, UP0 ;  /* 0x000000ff04047287 */ /* 0x000fc80008000000 */
[----:B------:R-:W-:Y:S01]  /*2970*/  ULEA UR4, UR4, UR6, 0x3 ;  /* 0x0000000604047291 */ /* 0x000fe2000f8e18ff */
[----:B-1----:R-:W-:-:S04]  /*2980*/  LOP3.LUT R2, R12, UR5, RZ, 0x3c, !PT ;  /* 0x000000050c027c12 */ /* 0x002fc8000f8e3cff */
[----:B------:R-:W-:Y:S01]  /*2990*/  SHF.L.U32 R2, R2, 0x1f, RZ ;  /* 0x0000001f02027819 */ /* 0x000fe200000006ff */
[----:B------:R-:W-:-:S07]  /*29a0*/  IMAD.U32 R0, RZ, RZ, UR4 ;  /* 0x00000004ff007e24 */ /* 0x000fce000f8e00ff */
.L_x_45:
[----:B-1----:R1:W2:Y:S02]  /*29b0*/  SYNCS.PHASECHK.TRANS64.TRYWAIT P0, [R0+URZ], R2 ;  /* 0x00000002000075a7 */ /* 0x0022a400080011ff */
[----:B--2---:R-:W-:Y:S05]  /*29c0*/  @!P0 NANOSLEEP.SYNCS 0x989680 ;  /* 0x009896800000895d */ /* 0x004fea0003900000 */
[----:B------:R-:W2:Y:S02]  /*29d0*/  @!P0 SYNCS.PHASECHK.TRANS64 P0, [R0+URZ], R2 ;  /* 0x00000002000085a7 */ /* 0x000ea400080010ff */
[----:B--2---:R-:W-:Y:S05]  /*29e0*/  @P0 EXIT ;  /* 0x000000000000094d */ /* 0x004fea0003800000 */
[----:B------:R-:W-:Y:S05]  /*29f0*/  BRA `(.L_x_45) ;  /* 0xfffffffc00ec7947 */ /* 0x000fea000383ffff */
.L_x_22:
[----:B------:R-:W-:-:S04]  /*2a00*/  UISETP.NE.AND UP0, UPT, UR55, URZ, UPT ;  /* 0x000000ff3700728c */ /* 0x000fc8000bf05270 */
[----:B------:R-:W-:-:S09]  /*2a10*/  UISETP.NE.OR UP0, UPT, UR18, 0x1, UP0 ;  /* 0x000000011200788c */ /* 0x000fd20008705670 */
[----:B------:R-:W-:Y:S05]  /*2a20*/  BRA.U UP0, `(.L_x_46) ;  /* 0x0000000500487547 */ /* 0x000fea000b800000 */
[----:B------:R-:W-:Y:S01]  /*2a30*/  ISETP.GE.U32.AND P2, PT, R0, 0x4, PT ;  /* 0x000000040000780c */ /* 0x000fe20003f46070 */
[----:B------:R-:W-:Y:S01]  /*2a40*/  IMAD.MOV.U32 R12, RZ, RZ, 0x1 ;  /* 0x00000001ff0c7424 */ /* 0x000fe200078e00ff */
[----:B------:R-:W-:Y:S02]  /*2a50*/  CS2R R10, SRZ ;  /* 0x00000000000a7805 */ /* 0x000fe4000001ff00 */
[----:B------:R-:W-:Y:S01]  /*2a60*/  CS2R R8, SRZ ;  /* 0x0000000000087805 */ /* 0x000fe2000001ff00 */
[----:B------:R-:W-:Y:S01]  /*2a70*/  UMOV UR6, 0x400 ;  /* 0x0000040000067882 */ /* 0x000fe20000000000 */
[----:B------:R-:W-:Y:S01]  /*2a80*/  UMOV UR5, URZ ;  /* 0x000000ff00057c82 */ /* 0x000fe20008000000 */
[----:B------:R-:W-:-:S12]  /*2a90*/  ULEA UR6, UR55, UR6, 0x18 ;  /* 0x0000000637067291 */ /* 0x000fd8000f8ec0ff */
.L_x_50:
[----:B------:R-:W-:Y:S02]  /*2aa0*/  LEA R2, R8, UR6, 0x3 ;  /* 0x0000000608027c11 */ /* 0x000fe4000f8e18ff */
[----:B------:R-:W-:-:S03]  /*2ab0*/  SHF.L.U32 R4, R9, 0x1f, RZ ;  /* 0x0000001f09047819 */ /* 0x000fc600000006ff */
[----:B------:R-:W-:Y:S01]  /*2ac0*/  VIADD R5, R2, 0xc0 ;  /* 0x000000c002057836 */ /* 0x000fe20000000000 */
[----:B------:R-:W1:Y:S02]  /*2ad0*/  SYNCS.PHASECHK.TRANS64.TRYWAIT P0, [R2+URZ+0xb0], R4 ;  /* 0x0000b004020075a7 */ /* 0x000e6400080011ff */
[----:B-1----:R-:W-:Y:S05]  /*2ae0*/  @!P0 BRA `(.L_x_47) ;  /* 0x0000004c00608947 */ /* 0x002fea0003800000 */
.L_x_120:
[----:B------:R-:W-:Y:S01]  /*2af0*/  ULEA UR4, UR5, UR6, 0x3 ;  /* 0x0000000605047291 */ /* 0x000fe2000f8e18ff */
[----:B-1----:R-:W-:Y:S01]  /*2b00*/  PRMT R2, RZ, 0x654, R5 ;  /* 0x00000654ff027816 */ /* 0x002fe20000000005 */
[----:B------:R-:W-:Y:S01]  /*2b10*/  @!P2 IMAD.MOV.U32 R4, RZ, RZ, 0x10 ;  /* 0x00000010ff04a424 */ /* 0x000fe200078e00ff */
[----:B------:R-:W-:Y:S01]  /*2b20*/  SHF.L.U32 R5, R12, 0x1f, RZ ;  /* 0x0000001f0c057819 */ /* 0x000fe200000006ff */
[----:B------:R-:W-:Y:S01]  /*2b30*/  UIADD3 UR7, UPT, UPT, UR4, 0x50, URZ ;  /* 0x0000005004077890 */ /* 0x000fe2000fffe0ff */
[----:B------:R1:W-:Y:S05]  /*2b40*/  SYNCS.ARRIVE.TRANS64.RED.A1T0 RZ, [R2+URZ], RZ ;  /* 0x000000ff02ff79a7 */ /* 0x0003ea00081004ff */
[----:B------:R-:W-:Y:S01]  /*2b50*/  IMAD.U32 R6, RZ, RZ, UR7 ;  /* 0x00000007ff067e24 */ /* 0x000fe2000f8e00ff */
[----:B------:R-:W2:Y:S04]  /*2b60*/  SYNCS.PHASECHK.TRANS64.TRYWAIT P0, [UR4+0x60], R5 ;  /* 0x00006005ff0075a7 */ /* 0x000ea80008001104 */
[----:B------:R-:W-:Y:S01]  /*2b70*/  PRMT R6, R0, 0x654, R6 ;  /* 0x0000065400067816 */ /* 0x000fe20000000006 */
[----:B-12---:R-:W-:Y:S06]  /*2b80*/  @!P0 BRA `(.L_x_48) ;  /* 0x0000004c004c8947 */ /* 0x006fec0003800000 */
.L_x_122:
[----:B------:R-:W-:Y:S01]  /*2b90*/  ULEA UR8, UR5, UR6, 0x4 ;  /* 0x0000000605087291 */ /* 0x000fe2000f8e20ff */
[----:B------:R-:W-:Y:S01]  /*2ba0*/  SEL R3, R6, R3, !P2 ;  /* 0x0000000306037207 */ /* 0x000fe20005000000 */
[----:B------:R-:W-:Y:S01]  /*2bb0*/  UIADD3 UR9, UPT, UPT, UR4, 0x50, URZ ;  /* 0x0000005004097890 */ /* 0x000fe2000fffe0ff */
[----:B-1----:R-:W-:Y:S01]  /*2bc0*/  LEA R2, R11, UR6, 0x3 ;  /* 0x000000060b027c11 */ /* 0x002fe2000f8e18ff */
[----:B------:R-:W-:Y:S01]  /*2bd0*/  UIADD3 UR8, UPT, UPT, UR8, 0xe0, URZ ;  /* 0x000000e008087890 */ /* 0x000fe2000fffe0ff */
[----:B------:R1:W-:Y:S01]  /*2be0*/  @!P2 SYNCS.ARRIVE.TRANS64.RED RZ, [R3+URZ], R4 ;  /* 0x0000000403ffa9a7 */ /* 0x0003e200080004ff */
[----:B------:R-:W-:Y:S01]  /*2bf0*/  UIADD3 UR4, UPT, UPT, UR5, 0x1, URZ ;  /* 0x0000000105047890 */ /* 0x000fe2000fffe0ff */
[----:B------:R-:W-:-:S03]  /*2c00*/  VIADD R8, R8, 0x1 ;  /* 0x0000000108087836 */ /* 0x000fc60000000000 */
[----:B------:R-:W-:Y:S02]  /*2c10*/  UISETP.NE.AND UP0, UPT, UR4, 0x2, UPT ;  /* 0x000000020400788c */ /* 0x000fe4000bf05270 */
[----:B------:R-:W-:Y:S01]  /*2c20*/  ISETP.NE.AND P0, PT, R8, 0x2, PT ;  /* 0x000000020800780c */ /* 0x000fe20003f05270 */
[----:B------:R-:W-:Y:S06]  /*2c30*/  UGETNEXTWORKID.BROADCAST [UR8], [UR9] ;  /* 0x00000000080073ca */ /* 0x000fec0008000100 */
[----:B------:R-:W-:Y:S02]  /*2c40*/  USEL UR7, URZ, 0x1, UP0 ;  /* 0x00000001ff077887 */ /* 0x000fe40008000000 */
[----:B------:R-:W-:-:S04]  /*2c50*/  USEL UR5, UR4, URZ, UP0 ;  /* 0x000000ff04057287 */ /* 0x000fc80008000000 */
[----:B------:R-:W-:Y:S02]  /*2c60*/  LOP3.LUT R12, R12, UR7, RZ, 0x3c, !PT ;  /* 0x000000070c0c7c12 */ /* 0x000fe4000f8e3cff */
[----:B-1----:R-:W-:-:S04]  /*2c70*/  SHF.L.U32 R4, R10, 0x1f, RZ ;  /* 0x0000001f0a047819 */ /* 0x002fc800000006ff */
[----:B------:R-:W1:Y:S02]  /*2c80*/  SYNCS.PHASECHK.TRANS64.TRYWAIT P1, [R2+URZ+0x50], R4 ;  /* 0x00005004020075a7 */ /* 0x000e6400080211ff */
[----:B-1----:R-:W-:Y:S05]  /*2c90*/  @!P1 BRA `(.L_x_49) ;  /* 0x0000004c00209947 */ /* 0x002fea0003800000 */
.L_x_123:
[C---:B-1----:R-:W-:Y:S01]  /*2ca0*/  LEA R4, R11.reuse, UR6, 0x4 ;  /* 0x000000060b047c11 */ /* 0x042fe2000f8e20ff */
[----:B------:R-:W-:Y:S01]  /*2cb0*/  VIADD R2, R2, 0x60 ;  /* 0x0000006002027836 */ /* 0x000fe20000000000 */
[----:B------:R-:W-:Y:S01]  /*2cc0*/  SEL R8, R8, RZ, P0 ;  /* 0x000000ff08087207 */ /* 0x000fe20000000000 */
[----:B------:R-:W-:-:S03]  /*2cd0*/  VIADD R11, R11, 0x1 ;  /* 0x000000010b0b7836 */ /* 0x000fc60000000000 */
[----:B------:R-:W1:Y:S01]  /*2ce0*/  LDS.128 R4, [R4+0xe0] ;  /* 0x0000e00004047984 */ /* 0x000e620000000c00 */
[----:B------:R-:W-:Y:S02]  /*2cf0*/  PRMT R2, RZ, 0x654, R2 ;  /* 0x00000654ff027816 */ /* 0x000fe40000000002 */
[C---:B------:R-:W-:Y:S01]  /*2d00*/  ISETP.NE.AND P1, PT, R11.reuse, 0x2, PT ;  /* 0x000000020b00780c */ /* 0x040fe20003f25270 */
[----:B------:R-:W-:Y:S01]  /*2d10*/  @!PT LDS RZ, [RZ] ;  /* 0x00000000fffff984 */ /* 0x000fe20000000800 */
[----:B------:R-:W-:Y:S01]  /*2d20*/  @!PT LDS RZ, [RZ] ;  /* 0x00000000fffff984 */ /* 0x000fe20000000800 */
[----:B------:R-:W-:Y:S01]  /*2d30*/  @!PT LDS RZ, [RZ] ;  /* 0x00000000fffff984 */ /* 0x000fe20000000800 */
[----:B------:R-:W-:Y:S01]  /*2d40*/  @!PT LDS RZ, [RZ] ;  /* 0x00000000fffff984 */ /* 0x000fe20000000800 */
[----:B------:R2:W-:Y:S06]  /*2d50*/  MEMBAR.ALL.CTA ;  /* 0x0000000000007992 */ /* 0x0005ec0000008000 */
[----:B--2---:R-:W2:Y:S01]  /*2d60*/  FENCE.VIEW.ASYNC.S ;  /* 0x00000000000073c6 */ /* 0x004ea20000000000 */
[----:B------:R-:W-:Y:S01]  /*2d70*/  SEL R11, R11, RZ, P1 ;  /* 0x000000ff0b0b7207 */ /* 0x000fe20000800000 */
[----:B--2---:R2:W-:Y:S01]  /*2d80*/  SYNCS.ARRIVE.TRANS64.RED.A1T0 RZ, [R2+URZ], RZ ;  /* 0x000000ff02ff79a7 */ /* 0x0045e200081004ff */
[----:B-1----:R-:W-:-:S02]  /*2d90*/  LOP3.LUT P3, RZ, R6, 0x1, RZ, 0xc0, !PT ;  /* 0x0000000106ff7812 */ /* 0x002fc4000786c0ff */
[----:B------:R-:W-:-:S04]  /*2da0*/  SEL R4, RZ, 0x1, P1 ;  /* 0x00000001ff047807 */ /* 0x000fc80000800000 */
[----:B------:R-:W-:Y:S02]  /*2db0*/  LOP3.LUT R10, R10, R4, RZ, 0x3c, !PT ;  /* 0x000000040a0a7212 */ /* 0x000fe400078e3cff */
[----:B--2---:R-:W-:-:S04]  /*2dc0*/  SEL R2, RZ, 0x1, P0 ;  /* 0x00000001ff027807 */ /* 0x004fc80000000000 */
[----:B------:R-:W-:Y:S01]  /*2dd0*/  LOP3.LUT R9, R9, R2, RZ, 0x3c, !PT ;  /* 0x0000000209097212 */ /* 0x000fe200078e3cff */
[----:B------:R-:W-:Y:S06]  /*2de0*/  @P3 BRA `(.L_x_50) ;  /* 0xfffffffc002c3947 */ /* 0x000fec000383ffff */
[----:B------:R-:W-:Y:S01]  /*2df0*/  ULEA UR4, UR5, UR6, 0x3 ;  /* 0x0000000605047291 */ /* 0x000fe2000f8e18ff */
[----:B------:R-:W-:-:S08]  /*2e00*/  SHF.L.U32 R2, R12, 0x1f, RZ ;  /* 0x0000001f0c027819 */ /* 0x000fd000000006ff */
[----:B------:R-:W1:Y:S02]  /*2e10*/  SYNCS.PHASECHK.TRANS64 P0, [UR4+0x60], R2 ;  /* 0x00006002ff0075a7 */ /* 0x000e640008001004 */
[----:B-1----:R-:W-:Y:S05]  /*2e20*/  @P0 BRA `(.L_x_51) ;  /* 0x0000000000080947 */ /* 0x002fea0003800000 */
[----:B------:R-:W1:Y:S02]  /*2e30*/  SYNCS.PHASECHK.TRANS64.TRYWAIT P0, [UR4+0x60], R2 ;  /* 0x00006002ff0075a7 */ /* 0x000e640008001104 */
[----:B-1----:R-:W-:Y:S05]  /*2e40*/  @!P0 BRA `(.L_x_52) ;  /* 0x0000004800c88947 */ /* 0x002fea0003800000 */
.L_x_51:
[----:B------:R-:W-:-:S04]  /*2e50*/  UIADD3 UR7, UPT, UPT, UR5, 0x1, URZ ;  /* 0x0000000105077890 */ /* 0x000fc8000fffe0ff */
[----:B------:R-:W-:-:S04]  /*2e60*/  UISETP.NE.AND UP0, UPT, UR7, 0x2, UPT ;  /* 0x000000020700788c */ /* 0x000fc8000bf05270 */
[----:B------:R-:W-:Y:S02]  /*2e70*/  USEL UR8, URZ, 0x1, UP0 ;  /* 0x00000001ff087887 */ /* 0x000fe40008000000 */
[----:B------:R-:W-:-:S04]  /*2e80*/  USEL UR7, UR7, URZ, UP0 ;  /* 0x000000ff07077287 */ /* 0x000fc80008000000 */
[----:B------:R-:W-:Y:S01]  /*2e90*/  ULEA UR7, UR7, UR6, 0x3 ;  /* 0x0000000607077291 */ /* 0x000fe2000f8e18ff */
[----:B-1----:R-:W-:-:S04]  /*2ea0*/  LOP3.LUT R2, R12, UR8, RZ, 0x3c, !PT ;  /* 0x000000080c027c12 */ /* 0x002fc8000f8e3cff */
[----:B------:R-:W-:-:S04]  /*2eb0*/  SHF.L.U32 R0, R2, 0x1f, RZ ;  /* 0x0000001f02007819 */ /* 0x000fc800000006ff */
[----:B------:R-:W1:Y:S02]  /*2ec0*/  SYNCS.PHASECHK.TRANS64 P0, [UR7+0x60], R0 ;  /* 0x00006000ff0075a7 */ /* 0x000e640008001007 */
[----:B-1----:R-:W-:Y:S05]  /*2ed0*/  @P0 EXIT ;  /* 0x000000000000094d */ /* 0x002fea0003800000 */
[----:B------:R-:W-:Y:S02]  /*2ee0*/  SHF.L.U32 R2, R2, 0x1f, RZ ;  /* 0x0000001f02027819 */ /* 0x000fe400000006ff */
[----:B------:R-:W-:-:S07]  /*2ef0*/  MOV R0, UR7 ;  /* 0x0000000700007c02 */ /* 0x000fce0008000f00 */
.L_x_53:
[----:B-1----:R1:W2:Y:S02]  /*2f00*/  SYNCS.PHASECHK.TRANS64.TRYWAIT P0, [R0+URZ+0x60], R2 ;  /* 0x00006002000075a7 */ /* 0x0022a400080011ff */
[----:B--2---:R-:W-:Y:S05]  /*2f10*/  @!P0 NANOSLEEP.SYNCS 0x989680 ;  /* 0x009896800000895d */ /* 0x004fea0003900000 */
[----:B------:R-:W2:Y:S02]  /*2f20*/  @!P0 SYNCS.PHASECHK.TRANS64 P0, [R0+URZ+0x60], R2 ;  /* 0x00006002000085a7 */ /* 0x000ea400080010ff */
[----:B--2---:R-:W-:Y:S05]  /*2f30*/  @P0 EXIT ;  /* 0x000000000000094d */ /* 0x004fea0003800000 */
[----:B------:R-:W-:Y:S05]  /*2f40*/  BRA `(.L_x_53) ;  /* 0xfffffffc00ec7947 */ /* 0x000fea000383ffff */
.L_x_46:
[----:B------:R-:W-:Y:S05]  /*2f50*/  BRA.U UP4, `(.L_x_54) ;  /* 0x0000001104d87547 */ /* 0x000fea000b800000 */
[----:B------:R-:W-:Y:S01]  /*2f60*/  UMOV UR4, 0x40 ;  /* 0x0000004000047882 */ /* 0x000fe20000000000 */
[----:B------:R-:W-:Y:S01]  /*2f70*/  NOP ;  /* 0x0000000000007918 */ /* 0x000fe20000000000 */
[----:B------:R-:W-:Y:S01]  /*2f80*/  ULEA UR5, UR55, UR4, 0x18 ;  /* 0x0000000437057291 */ /* 0x000fe2000f8ec0ff */
[----:B------:R-:W-:Y:S02]  /*2f90*/  UMOV UR6, 0x400 ;  /* 0x0000040000067882 */ /* 0x000fe40000000000 */
[----:B------:R-:W-:-:S06]  /*2fa0*/  ULEA UR6, UR55, UR6, 0x18 ;  /* 0x0000000637067291 */ /* 0x000fcc000f8ec0ff */
[----:B------:R-:W1:Y:S02]  /*2fb0*/  LDS.U8 R0, [UR5+0x1c] ;  /* 0x00001c05ff007984 */ /* 0x000e640008000000 */
[----:B-1----:R-:W-:-:S13]  /*2fc0*/  ISETP.NE.AND P0, PT, R0, RZ, PT ;  /* 0x000000ff0000720c */ /* 0x002fda0003f05270 */
[----:B------:R-:W-:Y:S05]  /*2fd0*/  @P0 BRA `(.L_x_55) ;  /* 0x0000000400080947 */ /* 0x000fea0003800000 */
[----:B------:R-:W-:Y:S02]  /*2fe0*/  UISETP.NE.U32.AND UP1, UPT, UR47, 0x1, UPT ;  /* 0x000000012f00788c */ /* 0x000fe4000bf25070 */
[----:B------:R-:W-:-:S07]  /*2ff0*/  UIADD3 UR7, UPT, UPT, UR5, 0x8, URZ ;  /* 0x0000000805077890 */ /* 0x000fce000fffe0ff */
[----:B------:R-:W-:Y:S05]  /*3000*/  BRA.U !UP1, `(.L_x_56) ;  /* 0x00000001099c7547 */ /* 0x000fea000b800000 */
[----:B------:R-:W-:Y:S01]  /*3010*/  ELECT P0, URZ, PT ;  /* 0x0000000000ff782f */ /* 0x000fe20003800000 */
[----:B------:R-:W-:-:S12]  /*3020*/  BSSY B0, `(.L_x_56) ;  /* 0x0000025000007945 */ /* 0x000fd80003800000 */
[----:B------:R-:W-:Y:S05]  /*3030*/  @!P0 BRA `(.L_x_57) ;  /* 0x00000000008c8947 */ /* 0x000fea0003800000 */
[----:B------:R-:W-:-:S05]  /*3040*/  UMOV UR4, 0x10 ;  /* 0x0000001000047882 */ /* 0x000fca0000000000 */
[----:B------:R-:W-:Y:S04]  /*3050*/  DEPBAR.LE SB1, 0x36 ;  /* 0x00009d800000791a */ /* 0x000fe80000000000 */
[----:B------:R-:W1:Y:S02]  /*3060*/  UTCATOMSWS.2CTA.FIND_AND_SET.ALIGN UP0, UR4, UR4 ;  /* 0x00000004000475e3 */ /* 0x000e640008200800 */
[----:B-1----:R-:W-:Y:S01]  /*3070*/  MOV R10, UR4 ;  /* 0x00000004000a7c02 */ /* 0x002fe20008000f00 */
[----:B------:R-:W-:Y:S06]  /*3080*/  BRA.U UP0, `(.L_x_58) ;  /* 0x0000000100187547 */ /* 0x000fec000b800000 */
.L_x_59:
[----:B------:R-:W-:Y:S05]  /*3090*/  NANOSLEEP 0x64 ;  /* 0x000000640000795d */ /* 0x000fea0003800000 */
[----:B------:R-:W-:-:S05]  /*30a0*/  UMOV UR4, 0x10 ;  /* 0x0000001000047882 */ /* 0x000fca0000000000 */
[----:B------:R-:W-:Y:S04]  /*30b0*/  DEPBAR.LE SB1, 0x36 ;  /* 0x00009d800000791a */ /* 0x000fe80000000000 */
[----:B------:R-:W1:Y:S02]  /*30c0*/  UTCATOMSWS.2CTA.FIND_AND_SET.ALIGN UP0, UR4, UR4 ;  /* 0x00000004000475e3 */ /* 0x000e640008200800 */
[----:B-1----:R-:W-:Y:S01]  /*30d0*/  MOV R10, UR4 ;  /* 0x00000004000a7c02 */ /* 0x002fe20008000f00 */
[----:B------:R-:W-:Y:S05]  /*30e0*/  BRA.U !UP0, `(.L_x_59) ;  /* 0xfffffffd08e87547 */ /* 0x000fea000b83ffff */
.L_x_58:
[----:B------:R-:W1:Y:S01]  /*30f0*/  LDS R6, [UR5+0x10] ;  /* 0x00001005ff067984 */ /* 0x000e620008000800 */
[----:B------:R-:W-:Y:S01]  /*3100*/  IMAD.U32 R0, RZ, RZ, UR6 ;  /* 0x00000006ff007e24 */ /* 0x000fe2000f8e00ff */
[----:B------:R-:W-:-:S03]  /*3110*/  MOV R4, UR48 ;  /* 0x0000003000047c02 */ /* 0x000fc60008000f00 */
[----:B------:R-:W-:Y:S01]  /*3120*/  VIADD R0, R0, 0x100 ;  /* 0x0000010000007836 */ /* 0x000fe20000000000 */
[----:B-1----:R-:W-:-:S04]  /*3130*/  SHF.L.U32 R6, R6, 0x1f, RZ ;  /* 0x0000001f06067819 */ /* 0x002fc800000006ff */
[----:B------:R-:W1:Y:S02]  /*3140*/  SYNCS.PHASECHK.TRANS64.TRYWAIT P0, [UR5+0x8], R6 ;  /* 0x00000806ff0075a7 */ /* 0x000e640008001105 */
[----:B-1----:R-:W-:Y:S05]  /*3150*/  @P0 BRA `(.L_x_60) ;  /* 0x0000000000080947 */ /* 0x002fea0003800000 */
[----:B------:R-:W1:Y:S02]  /*3160*/  SYNCS.PHASECHK.TRANS64.TRYWAIT P0, [UR5+0x8], R6 ;  /* 0x00000806ff0075a7 */ /* 0x000e640008001105 */
[----:B-1----:R-:W-:Y:S05]  /*3170*/  @!P0 BRA `(.L_x_61) ;  /* 0x0000004800148947 */ /* 0x002fea0003800000 */
.L_x_60:
[----:B------:R-:W-:Y:S01]  /*3180*/  PRMT R4, R4, 0x654, R0 ;  /* 0x0000065404047816 */ /* 0x000fe20000000000 */
[----:B------:R-:W-:Y:S01]  /*3190*/  HFMA2 R0, -RZ, RZ, 0, 5.9604644775390625e-08 ;  /* 0x00000001ff007431 */ /* 0x000fe200000001ff */
[----:B------:R-:W-:Y:S01]  /*31a0*/  UPRMT UR4, UR48, 0x654, UR7 ;  /* 0x0000065430047896 */ /* 0x000fe20008000007 */
[----:B------:R-:W-:Y:S02]  /*31b0*/  IMAD.MOV.U32 R8, RZ, RZ, 0xffff ;  /* 0x0000ffffff087424 */ /* 0x000fe400078e00ff */
[----:B-1----:R-:W-:Y:S02]  /*31c0*/  IMAD.MOV.U32 R6, RZ, RZ, 0x4 ;  /* 0x00000004ff067424 */ /* 0x002fe400078e00ff */
[----:B------:R-:W-:Y:S01]  /*31d0*/  IMAD.SHL.U32 R9, R10, 0x20, RZ ;  /* 0x000000200a097824 */ /* 0x000fe200078e00ff */
[----:B------:R-:W-:Y:S02]  /*31e0*/  MOV R5, UR4 ;  /* 0x0000000400057c02 */ /* 0x000fe40008000f00 */
[-C--:B------:R-:W-:Y:S01]  /*31f0*/  SHF.L.U32 R8, R8, R10.reuse, RZ ;  /* 0x0000000a08087219 */ /* 0x080fe200000006ff */
[----:B------:R1:W-:Y:S01]  /*3200*/  SYNCS.ARRIVE.TRANS64.RED RZ, [UR4], R6 ;  /* 0x00000006ffff79a7 */ /* 0x0003e20008000404 */
[----:B------:R-:W-:Y:S01]  /*3210*/  SHF.L.U32 R7, R0, R10, RZ ;  /* 0x0000000a00077219 */ /* 0x000fe200000006ff */
[----:B------:R1:W-:Y:S04]  /*3220*/  STS [UR6+0x100], R9 ;  /* 0x00010009ff007988 */ /* 0x0003e80008000806 */
[----:B------:R1:W-:Y:S04]  /*3230*/  STAS [R4.64], R10 ;  /* 0x0000000a04007dbd */ /* 0x0003e8000c0008ff */
[----:B------:R1:W-:Y:S04]  /*3240*/  ATOMS.OR RZ, [UR5+0x14], R8 ;  /* 0x00001408ffff798c */ /* 0x0003e8000b000005 */
[----:B------:R1:W-:Y:S04]  /*3250*/  ATOMS.OR RZ, [UR5+0x18], R7 ;  /* 0x00001807ffff798c */ /* 0x0003e8000b000005 */
[----:B------:R1:W-:Y:S02]  /*3260*/  ATOMS.XOR RZ, [UR5+0x10], R0 ;  /* 0x00001000ffff798c */ /* 0x0003e4000b800005 */
.L_x_57:
[----:B------:R-:W-:Y:S05]  /*3270*/  BSYNC B0 ;  /* 0x0000000000007941 */ /* 0x000fea0003800000 */
.L_x_56:
[----:B------:R-:W-:Y:S05]  /*3280*/  BRA.U UP1, `(.L_x_62) ;  /* 0x00000001016c7547 */ /* 0x000fea000b800000 */
[----:B------:R-:W-:-:S03]  /*3290*/  UMOV UR4, 0xffffffff ;  /* 0xffffffff00047882 */ /* 0x000fc60000000000 */
[----:B------:R-:W-:Y:S05]  /*32a0*/  BRA.DIV UR4, `(.L_x_63) ;  /* 0x0000004604e07947 */ /* 0x000fea000b800000 */
[----:B------:R-:W-:-:S13]  /*32b0*/  ELECT P0, URZ, PT ;  /* 0x0000000000ff782f */ /* 0x000fda0003800000 */
.L_x_127:
[----:B------:R-:W-:Y:S05]  /*32c0*/  @!P0 BRA `(.L_x_62) ;  /* 0x00000000005c8947 */ /* 0x000fea0003800000 */
[----:B-1----:R-:W1:Y:S02]  /*32d0*/  LDS R4, [UR5+0x10] ;  /* 0x00001005ff047984 */ /* 0x002e640008000800 */
[----:B-1----:R-:W-:-:S04]  /*32e0*/  SHF.L.U32 R4, R4, 0x1f, RZ ;  /* 0x0000001f04047819 */ /* 0x002fc800000006ff */
[----:B------:R-:W1:Y:S02]  /*32f0*/  SYNCS.PHASECHK.TRANS64.TRYWAIT P0, [UR5+0x8], R4 ;  /* 0x00000804ff0075a7 */ /* 0x000e640008001105 */
[----:B-1----:R-:W-:Y:S05]  /*3300*/  @P0 BRA `(.L_x_64) ;  /* 0x0000000000080947 */ /* 0x002fea0003800000 */
[----:B------:R-:W1:Y:S02]  /*3310*/  SYNCS.PHASECHK.TRANS64.TRYWAIT P0, [UR5+0x8], R4 ;  /* 0x00000804ff0075a7 */ /* 0x000e640008001105 */
[----:B-1----:R-:W-:Y:S05]  /*3320*/  @!P0 BRA `(.L_x_65) ;  /* 0x0000004400e48947 */ /* 0x002fea0003800000 */
.L_x_64:
[----:B------:R-:W2:Y:S01]  /*3330*/  LDS R6, [UR6+0x100] ;  /* 0x00010006ff067984 */ /* 0x000ea20008000800 */
[----:B-1----:R-:W-:Y:S02]  /*3340*/  HFMA2 R0, -RZ, RZ, 0, 5.9604644775390625e-08 ;  /* 0x00000001ff007431 */ /* 0x002fe400000001ff */
[----:B------:R-:W-:Y:S01]  /*3350*/  IMAD.MOV.U32 R4, RZ, RZ, 0xffff ;  /* 0x0000ffffff047424 */ /* 0x000fe200078e00ff */
[----:B------:R-:W-:Y:S01]  /*3360*/  UPRMT UR4, UR48, 0x654, UR7 ;  /* 0x0000065430047896 */ /* 0x000fe20008000007 */
[----:B--2---:R-:W-:-:S03]  /*3370*/  IMAD.SHL.U32 R5, R6, 0x20, RZ ;  /* 0x0000002006057824 */ /* 0x004fc600078e00ff */
[-C--:B------:R-:W-:Y:S02]  /*3380*/  SHF.L.U32 R4, R4, R6.reuse, RZ ;  /* 0x0000000604047219 */ /* 0x080fe400000006ff */
[----:B------:R-:W-:Y:S01]  /*3390*/  SHF.L.U32 R6, R0, R6, RZ ;  /* 0x0000000600067219 */ /* 0x000fe200000006ff */
[----:B------:R2:W-:Y:S04]  /*33a0*/  STS [UR6+0x100], R5 ;  /* 0x00010005ff007988 */ /* 0x0005e80008000806 */
[----:B------:R2:W-:Y:S04]  /*33b0*/  ATOMS.OR RZ, [UR5+0x14], R4 ;  /* 0x00001404ffff798c */ /* 0x0005e8000b000005 */
[----:B------:R2:W-:Y:S01]  /*33c0*/  ATOMS.OR RZ, [UR5+0x18], R6 ;  /* 0x00001806ffff798c */ /* 0x0005e2000b000005 */
[----:B------:R-:W-:Y:S03]  /*33d0*/  SYNCS.ARRIVE.TRANS64.RED.A1T0 RZ, [UR4], RZ ;  /* 0x000000ffffff79a7 */ /* 0x000fe60008100404 */
[----:B------:R2:W-:Y:S01]  /*33e0*/  ATOMS.XOR RZ, [UR5+0x10], R0 ;  /* 0x00001000ffff798c */ /* 0x0005e2000b800005 */
[----:B------:R-:W-:Y:S05]  /*33f0*/  BRA `(.L_x_62) ;  /* 0x0000000000107947 */ /* 0x000fea0003800000 */
.L_x_55:
[----:B------:R-:W-:Y:S02]  /*3400*/  MOV R0, 0xffffffff ;  /* 0xffffffff00007802 */ /* 0x000fe40000000f00 */
[----:B------:R-:W-:-:S03]  /*3410*/  MOV R4, 0x3440 ;  /* 0x0000344000047802 */ /* 0x000fc60000000f00 */
[----:B------:R1:W-:Y:S04]  /*3420*/  STS [UR6+0x100], R0 ;  /* 0x00010000ff007988 */ /* 0x0003e80008000806 */
[----:B-1---5:R-:W-:Y:S05]  /*3430*/  CALL.REL.NOINC `($__internal_1_$__cuda_sm10x_tcgen05_guardrail_trap_phase_invalid_during_alloc) ;  /* 0x0000004800ec7944 */ /* 0x022fea0003c00000 */
.L_x_62:
[----:B------:R-:W-:Y:S05]  /*3440*/  WARPSYNC.ALL ;  /* 0x0000000000007948 */ /* 0x000fea0003800000 */
[----:B------:R-:W3:Y:S01]  /*3450*/  S2UR UR4, SR_CgaCtaId ;  /* 0x00000000000479c3 */ /* 0x000ee20000008800 */
[----:B------:R-:W-:Y:S01]  /*3460*/  UMOV UR26, 0x400 ;  /* 0x00000400001a7882 */ /* 0x000fe20000000000 */
[----:B------:R-:W-:-:S06]  /*3470*/  NOP ;  /* 0x0000000000007918 */ /* 0x000fcc0000000000 */
[----:B------:R-:W-:Y:S06]  /*3480*/  BAR.ARV 0x6, 0xa0 ;  /* 0x0182800000007b1d */ /* 0x000fec0000002000 */
[----:B------:R-:W4:Y:S01]  /*3490*/  LDCU UR6, c[0x0][0x38c] ;  /* 0x00007180ff0677ac */ /* 0x000f220008000800 */
[----:B------:R-:W-:Y:S01]  /*34a0*/  LOP3.LUT R3, R3, 0xffff, RZ, 0xc0, !PT ;  /* 0x0000ffff03037812 */ /* 0x000fe200078ec0ff */
[----:B-1----:R-:W-:Y:S01]  /*34b0*/  IMAD.MOV.U32 R9, RZ, RZ, 0x1 ;  /* 0x00000001ff097424 */ /* 0x002fe200078e00ff */
[----:B------:R-:W-:Y:S01]  /*34c0*/  LOP3.LUT R2, R2, 0xffff, RZ, 0xc0, !PT ;  /* 0x0000ffff02027812 */ /* 0x000fe200078ec0ff */
[----:B------:R-:W-:Y:S01]  /*34d0*/  IMAD.MOV.U32 R8, RZ, RZ, RZ ;  /* 0x000000ffff087224 */ /* 0x000fe200078e00ff */
[----:B------:R-:W-:Y:S01]  /*34e0*/  R2UR UR28, R3 ;  /* 0x00000000031c72ca */ /* 0x000fe200000e0000 */
[----:B------:R-:W-:Y:S01]  /*34f0*/  UMOV UR32, URZ ;  /* 0x000000ff00207c82 */ /* 0x000fe20008000000 */
[----:B------:R-:W-:-:S02]  /*3500*/  R2UR UR42, R2 ;  /* 0x00000000022a72ca */ /* 0x000fc400000e0000 */
[----:B------:R-:W-:Y:S01]  /*3510*/  CS2R R2, SRZ ;  /* 0x0000000000027805 */ /* 0x000fe2000001ff00 */
[----:B------:R-:W-:Y:S01]  /*3520*/  UMOV UR23, URZ ;  /* 0x000000ff00177c82 */ /* 0x000fe20008000000 */
[----:B---3--:R-:W-:Y:S01]  /*3530*/  ULEA UR26, UR4, UR26, 0x18 ;  /* 0x0000001a041a7291 */ /* 0x008fe2000f8ec0ff */
[----:B------:R-:W-:Y:S01]  /*3540*/  UMOV UR22, URZ ;  /* 0x000000ff00167c82 */ /* 0x000fe20008000000 */
[----:B------:R-:W-:Y:S02]  /*3550*/  UISETP.NE.AND UP3, UPT, UR47, URZ, UPT ;  /* 0x000000ff2f00728c */ /* 0x000fe4000bf65270 */
[----:B------:R-:W-:Y:S02]  /*3560*/  UIADD3 UR5, UPT, UPT, UR26, 0x4400, URZ ;  /* 0x000044001a057890 */ /* 0x000fe4000fffe0ff */
[----:B------:R-:W-:-:S03]  /*3570*/  UIADD3 UR4, UPT, UPT, UR26, 0x10400, URZ ;  /* 0x000104001a047890 */ /* 0x000fc6000fffe0ff */
[----:B--2---:R-:W1:Y:S01]  /*3580*/  LDS R0, [UR26+0x100] ;  /* 0x0001001aff007984 */ /* 0x004e620008000800 */
[----:B----4-:R-:W-:Y:S02]  /*3590*/  UIADD3 UR6, UPT, UPT, UR6, 0x7f, URZ ;  /* 0x0000007f06067890 */ /* 0x010fe4000fffe0ff */
[----:B------:R-:W-:Y:S02]  /*35a0*/  USHF.R.U32.HI UR5, URZ, 0x4, UR5 ;  /* 0x00000004ff057899 */ /* 0x000fe40008011605 */
[----:B------:R-:W-:Y:S02]  /*35b0*/  USHF.R.S32.HI UR33, URZ, 0x1f, UR6 ;  /* 0x0000001fff217899 */ /* 0x000fe40008011406 */
[----:B------:R-:W-:Y:S02]  /*35c0*/  USHF.R.U32.HI UR4, URZ, 0x4, UR4 ;  /* 0x00000004ff047899 */ /* 0x000fe40008011604 */
[----:B------:R-:W-:Y:S02]  /*35d0*/  ULEA.HI UR33, UR33, UR6, URZ, 0x7 ;  /* 0x0000000621217291 */ /* 0x000fe4000f8f38ff */
[----:B------:R-:W-:-:S02]  /*35e0*/  ULOP3.LUT UR5, UR5, 0x3fff, URZ, 0xc0, !UPT ;  /* 0x00003fff05057892 */ /* 0x000fc4000f8ec0ff */
[----:B------:R-:W-:Y:S02]  /*35f0*/  USHF.R.S32.HI UR33, URZ, 0x7, UR33 ;  /* 0x00000007ff217899 */ /* 0x000fe40008011421 */
[----:B------:R-:W-:Y:S02]  /*3600*/  ULOP3.LUT UR30, UR4, 0x3fff, URZ, 0xc0, !UPT ;  /* 0x00003fff041e7892 */ /* 0x000fe4000f8ec0ff */
[----:B------:R-:W-:Y:S01]  /*3610*/  UISETP.LT.AND UP0, UPT, UR33, 0x1, UPT ;  /* 0x000000012100788c */ /* 0x000fe2000bf01270 */
[----:B------:R-:W-:Y:S01]  /*3620*/  UMOV UR40, 0x0 ;  /* 0x0000000000287882 */ /* 0x000fe20000000000 */
[----:B------:R-:W-:Y:S01]  /*3630*/  UMOV UR41, 0x101004a0 ;  /* 0x101004a000297882 */ /* 0x000fe20000000000 */
[----:B------:R-:W-:Y:S02]  /*3640*/  ULOP3.LUT UR29, UR5, 0x10000, URZ, 0xfc, !UPT ;  /* 0x00010000051d7892 */ /* 0x000fe4000f8efcff */
[----:B------:R-:W-:Y:S02]  /*3650*/  ULOP3.LUT UR30, UR30, 0x10000, URZ, 0xfc, !UPT ;  /* 0x000100001e1e7892 */ /* 0x000fe4000f8efcff */
[----:B------:R-:W-:Y:S01]  /*3660*/  USEL UR43, UR33, 0x1, !UP0 ;  /* 0x00000001212b7887 */ /* 0x000fe2000c000000 */
[----:B------:R-:W-:Y:S01]  /*3670*/  UMOV UR38, 0x0 ;  /* 0x0000000000267882 */ /* 0x000fe20000000000 */
[----:B------:R-:W-:Y:S01]  /*3680*/  UMOV UR39, 0x101004a0 ;  /* 0x101004a000277882 */ /* 0x000fe20000000000 */
[----:B------:R-:W-:Y:S01]  /*3690*/  UMOV UR36, 0x0 ;  /* 0x0000000000247882 */ /* 0x000fe20000000000 */
[----:B------:R-:W-:Y:S01]  /*36a0*/  UMOV UR37, 0x101004a0 ;  /* 0x101004a000257882 */ /* 0x000fe20000000000 */
[----:B------:R-:W-:Y:S01]  /*36b0*/  UMOV UR34, 0x0 ;  /* 0x0000000000227882 */ /* 0x000fe20000000000 */
[----:B------:R-:W-:Y:S01]  /*36c0*/  UMOV UR35, 0x101004a0 ;  /* 0x101004a000237882 */ /* 0x000fe20000000000 */
[----:B-1----:R-:W-:-:S15]  /*36d0*/  R2UR UR44, R0 ;  /* 0x00000000002c72ca */ /* 0x002fde00000e0000 */
.L_x_73:
[C---:B------:R-:W-:Y:S02]  /*36e0*/  LEA R0, R8.reuse, UR26, 0x3 ;  /* 0x0000001a08007c11 */ /* 0x040fe4000f8e18ff */
[----:B------:R-:W-:Y:S02]  /*36f0*/  SHF.L.U32 R4, R3, 0x1f, RZ ;  /* 0x0000001f03047819 */ /* 0x000fe400000006ff */
[----:B------:R-:W-:Y:S02]  /*3700*/  LEA R5, R8, UR26, 0x4 ;  /* 0x0000001a08057c11 */ /* 0x000fe4000f8e20ff */
[----:B------:R-:W1:Y:S02]  /*3710*/  SYNCS.PHASECHK.TRANS64.TRYWAIT P0, [R0+URZ+0x50], R4 ;  /* 0x00005004000075a7 */ /* 0x000e6400080011ff */
[----:B-1-3--:R-:W-:Y:S05]  /*3720*/  @!P0 BRA `(.L_x_66) ;  /* 0x0000004000fc8947 */ /* 0x00afea0003800000 */
.L_x_128:
[----:B-1----:R-:W1:Y:S01]  /*3730*/  LDS.128 R4, [R5+0xe0] ;  /* 0x0000e00005047984 */ /* 0x002e620000000c00 */
[----:B------:R-:W-:Y:S02]  /*3740*/  VIADD R0, R0, 0x60 ;  /* 0x0000006000007836 */ /* 0x000fe40000000000 */
[----:B------:R-:W-:Y:S01]  /*3750*/  VIADD R8, R8, 0x1 ;  /* 0x0000000108087836 */ /* 0x000fe20000000000 */
[----:B------:R-:W-:Y:S01]  /*3760*/  @!PT LDS RZ, [RZ] ;  /* 0x00000000fffff984 */ /* 0x000fe20000000800 */
[----:B------:R-:W-:Y:S01]  /*3770*/  @!PT LDS RZ, [RZ] ;  /* 0x00000000fffff984 */ /* 0x000fe20000000800 */
[----:B------:R-:W-:Y:S01]  /*3780*/  @!PT LDS RZ, [RZ] ;  /* 0x00000000fffff984 */ /* 0x000fe20000000800 */
[----:B------:R-:W-:Y:S01]  /*3790*/  @!PT LDS RZ, [RZ] ;  /* 0x00000000fffff984 */ /* 0x000fe20000000800 */
[----:B------:R2:W-:Y:S06]  /*37a0*/  MEMBAR.ALL.CTA ;  /* 0x0000000000007992 */ /* 0x0005ec0000008000 */
[----:B--2---:R-:W2:Y:S01]  /*37b0*/  FENCE.VIEW.ASYNC.S ;  /* 0x00000000000073c6 */ /* 0x004ea20000000000 */
[----:B------:R-:W-:-:S04]  /*37c0*/  PRMT R0, RZ, 0x654, R0 ;  /* 0x00000654ff007816 */ /* 0x000fc80000000000 */
[----:B--2---:R2:W-:Y:S01]  /*37d0*/  SYNCS.ARRIVE.TRANS64.RED.A1T0 RZ, [R0+URZ], RZ ;  /* 0x000000ff00ff79a7 */ /* 0x0045e200081004ff */
[----:B-1----:R-:W-:Y:S01]  /*37e0*/  LOP3.LUT P1, RZ, R6, 0x1, RZ, 0xc0, !PT ;  /* 0x0000000106ff7812 */ /* 0x002fe2000782c0ff */
[----:B--2---:R-:W-:-:S12]  /*37f0*/  BRA.U UP3, `(.L_x_67) ;  /* 0x0000000503087547 */ /* 0x004fd8000b800000 */
[----:B------:R-:W1:Y:S01]  /*3800*/  LDCU UR4, c[0x0][0x38c] ;  /* 0x00007180ff0477ac */ /* 0x000e620008000800 */
[----:B------:R-:W-:Y:S02]  /*3810*/  PLOP3.LUT P2, PT, PT, PT, PT, 0x80, 0x8 ;  /* 0x000000000008781c */ /* 0x000fe40003f4f070 */
[----:B------:R-:W-:Y:S01]  /*3820*/  SHF.L.U32 R4, R9, 0x1f, RZ ;  /* 0x0000001f09047819 */ /* 0x000fe200000006ff */
[----:B------:R-:W-:Y:S02]  /*3830*/  ULEA UR31, UR32, UR26, 0x3 ;  /* 0x0000001a201f7291 */ /* 0x000fe4000f8e18ff */
[----:B------:R-:W-:Y:S02]  /*3840*/  ULEA UR11, UR32, UR44, 0x6 ;  /* 0x0000002c200b7291 */ /* 0x000fe4000f8e30ff */
[----:B-1----:R-:W-:-:S06]  /*3850*/  UISETP.GE.AND UP0, UPT, UR4, 0x1, UPT ;  /* 0x000000010400788c */ /* 0x002fcc000bf06270 */
[----:B------:R-:W-:-:S05]  /*3860*/  PLOP3.LUT P0, PT, PT, PT, UP0, 0x80, 0x8 ;  /* 0x000000000008781c */ /* 0x000fca0003f0f008 */
[----:B------:R-:W-:-:S08]  /*3870*/  @UP0 ULEA UR4, UR23, UR26, 0x3 ;  /* 0x0000001a17040291 */ /* 0x000fd0000f8e18ff */
[----:B------:R-:W-:-:S04]  /*3880*/  @P0 SHF.L.U32 R0, R2, 0x1f, RZ ;  /* 0x0000001f02000819 */ /* 0x000fc800000006ff */
[----:B------:R1:W2:Y:S01]  /*3890*/  @P0 SYNCS.PHASECHK.TRANS64.TRYWAIT P2, [UR4], R0 ;  /* 0x00000000ff0005a7 */ /* 0x0002a20008041104 */
[----:B------:R-:W3:Y:S02]  /*38a0*/  SYNCS.PHASECHK.TRANS64.TRYWAIT P0, [UR31+0x90], R4 ;  /* 0x00009004ff0075a7 */ /* 0x000ee4000800111f */
[----:B-123--:R-:W-:Y:S05]  /*38b0*/  @!P0 BRA `(.L_x_68) ;  /* 0x0000004000ac8947 */ /* 0x00efea0003800000 */
.L_x_130:
[----:B------:R-:W-:Y:S01]  /*38c0*/  UMOV UR27, UR22 ;  /* 0x00000016001b7c82 */ /* 0x000fe20008000000 */
[----:B------:R-:W-:Y:S05]  /*38d0*/  BRA.U !UP0, `(.L_x_69) ;  /* 0x0000000108c07547 */ /* 0x000fea000b800000 */
[----:B------:R-:W-:Y:S02]  /*38e0*/  UIADD3 UR27, UPT, UPT, UR43, UR22, URZ ;  /* 0x000000162b1b7290 */ /* 0x000fe4000fffe0ff */
[----:B------:R-:W-:Y:S01]  /*38f0*/  UPLOP3.LUT UP2, UPT, UPT, UPT, UPT, 0x40, 0x4 ;  /* 0x000000000004789c */ /* 0x000fe20003f4e870 */
[----:B------:R-:W-:Y:S01]  /*3900*/  UMOV UR24, UR33 ;  /* 0x0000002100187c82 */ /* 0x000fe20008000000 */
[----:B------:R-:W-:-:S09]  /*3910*/  UMOV UR10, UR23 ;  /* 0x00000017000a7c82 */ /* 0x000fd20008000000 */
.L_x_72:
[----:B--2---:R-:W-:Y:S01]  /*3920*/  ULEA UR5, UR10, UR26, 0x3 ;  /* 0x0000001a0a057291 */ /* 0x004fe2000f8e18ff */
[----:B---3--:R-:W-:Y:S11]  /*3930*/  @P2 BRA `(.L_x_70) ;  /* 0x00000000000c2947 */ /* 0x008ff60003800000 */
[----:B-1----:R-:W-:Y:S04]  /*3940*/  SHF.L.U32 R4, R2, 0x1f, RZ ;  /* 0x0000001f02047819 */ /* 0x002fe800000006ff */
[----:B------:R-:W1:Y:S02]  /*3950*/  SYNCS.PHASECHK.TRANS64.TRYWAIT P0, [UR5], R4 ;  /* 0x00000004ff0075a7 */ /* 0x000e640008001105 */
[----:B-1----:R-:W-:Y:S05]  /*3960*/  @!P0 BRA `(.L_x_71) ;  /* 0x0000004000988947 */ /* 0x002fea0003800000 */
.L_x_70:
[----:B------:R-:W-:Y:S01]  /*3970*/  UISETP.NE.AND UP0, UPT, UR24, 0x1, UPT ;  /* 0x000000011800788c */ /* 0x000fe2000bf05270 */
[----:B------:R-:W-:Y:S01]  /*3980*/  PLOP3.LUT P2, PT, PT, PT, PT, 0x80, 0x8 ;  /* 0x000000000008781c */ /* 0x000fe20003f4f070 */
[----:B------:R-:W-:Y:S02]  /*3990*/  UIADD3 UR4, UPT, UPT, UR10, 0x1, URZ ;  /* 0x000000010a047890 */ /* 0x000fe4000fffe0ff */
[----:B------:R-:W-:Y:S02]  /*39a0*/  UIADD3 UR25, UPT, UPT, UR5, 0x18, URZ ;  /* 0x0000001805197890 */ /* 0x000fe4000fffe0ff */
[----:B------:R-:W-:Y:S01]  /*39b0*/  UISETP.NE.AND UP1, UPT, UR4, 0x3, UPT ;  /* 0x000000030400788c */ /* 0x000fe2000bf25270 */
[----:B------:R-:W-:Y:S01]  /*39c0*/  PLOP3.LUT P0, PT, PT, PT, UP0, 0x80, 0x8 ;  /* 0x000000000008781c */ /* 0x000fe20003f0f008 */
[----:B------:R-:W-:Y:S02]  /*39d0*/  UIADD3 UR22, UPT, UPT, UR22, 0x1, URZ ;  /* 0x0000000116167890 */ /* 0x000fe4000fffe0ff */
[----:B------:R-:W-:Y:S02]  /*39e0*/  USEL UR6, URZ, 0x1, UP1 ;  /* 0x00000001ff067887 */ /* 0x000fe40008800000 */
[----:B------:R-:W-:Y:S02]  /*39f0*/  USEL UR23, UR4, URZ, UP1 ;  /* 0x000000ff04177287 */ /* 0x000fe40008800000 */
[----:B------:R-:W-:Y:S02]  /*3a00*/  UIADD3 UR24, UPT, UPT, UR24, -0x1, URZ ;  /* 0xffffffff18187890 */ /* 0x000fe4000fffe0ff */
[----:B------:R-:W-:Y:S01]  /*3a10*/  @UP0 ULEA UR4, UR23, UR26, 0x3 ;  /* 0x0000001a17040291 */ /* 0x000fe2000f8e18ff */
[----:B------:R-:W-:Y:S01]  /*3a20*/  LOP3.LUT R2, R2, UR6, RZ, 0x3c, !PT ;  /* 0x0000000602027c12 */ /* 0x000fe2000f8e3cff */
[----:B------:R-:W-:Y:S02]  /*3a30*/  ULEA UR6, UR10, UR30, 0x8 ;  /* 0x0000001e0a067291 */ /* 0x000fe4000f8e40ff */
[----:B------:R-:W-:Y:S01]  /*3a40*/  UISETP.NE.AND UP0, UPT, UR22, UR27, UPT ;  /* 0x0000001b1600728c */ /* 0x000fe2000bf05270 */
[----:B-1----:R-:W-:Y:S01]  /*3a50*/  @P0 SHF.L.U32 R0, R2, 0x1f, RZ ;  /* 0x0000001f02000819 */ /* 0x002fe200000006ff */
[----:B------:R-:W-:Y:S02]  /*3a60*/  UIADD3 UR20, UPT, UPT, UR6, 0x2, URZ ;  /* 0x0000000206147890 */ /* 0x000fe4000fffe0ff */
[----:B------:R-:W-:Y:S01]  /*3a70*/  UIADD3 UR16, UPT, UPT, UR6, 0x4, URZ ;  /* 0x0000000406107890 */ /* 0x000fe2000fffe0ff */
[----:B------:R2:W3:Y:S01]  /*3a80*/  @P0 SYNCS.PHASECHK.TRANS64.TRYWAIT P2, [UR4], R0 ;  /* 0x00000000ff0005a7 */ /* 0x0004e20008041104 */
[----:B------:R-:W-:Y:S02]  /*3a90*/  ULEA UR4, UR10, UR29, 0xa ;  /* 0x0000001d0a047291 */ /* 0x000fe4000f8e50ff */
[----:B------:R-:W-:Y:S02]  /*3aa0*/  UIADD3 UR12, UPT, UPT, UR6, 0x6, URZ ;  /* 0x00000006060c7890 */ /* 0x000fe4000fffe0ff */
[----:B------:R-:W-:Y:S02]  /*3ab0*/  UIADD3 UR18, UPT, UPT, UR4, 0x2, URZ ;  /* 0x0000000204127890 */ /* 0x000fe4000fffe0ff */
[----:B------:R-:W-:Y:S02]  /*3ac0*/  UIADD3 UR14, UPT, UPT, UR4, 0x4, URZ ;  /* 0x00000004040e7890 */ /* 0x000fe4000fffe0ff */
[----:B------:R-:W-:Y:S01]  /*3ad0*/  UIADD3 UR8, UPT, UPT, UR4, 0x6, URZ ;  /* 0x0000000604087890 */ /* 0x000fe2000fffe0ff */
[----:B------:R-:W-:Y:S01]  /*3ae0*/  UMOV UR7, 0x40004040 ;  /* 0x4000404000077882 */ /* 0x000fe20000000000 */
[----:B------:R-:W-:Y:S01]  /*3af0*/  UMOV UR5, 0x40004040 ;  /* 0x4000404000057882 */ /* 0x000fe20000000000 */
[----:B------:R-:W-:Y:S01]  /*3b00*/  UMOV UR21, 0x40004040 ;  /* 0x4000404000157882 */ /* 0x000fe20000000000 */
[----:B------:R2:W-:Y:S01]  /*3b10*/  UTCIMMA.2CTA gdesc[UR4], gdesc[UR6], tmem[UR11], tmem[UR40], idesc[UR41], UP2 ;  /* 0x00ff2806040075ea */ /* 0x0005e2000920010b */
[----:B------:R-:W-:Y:S01]  /*3b20*/  UPLOP3.LUT UP2, UPT, UPT, UPT, UPT, 0x80, 0x8 ;  /* 0x000000000008789c */ /* 0x000fe20003f4f070 */
[----:B------:R-:W-:Y:S01]  /*3b30*/  UMOV UR19, 0x40004040 ;  /* 0x4000404000137882 */ /* 0x000fe20000000000 */
[----:B------:R-:W-:Y:S01]  /*3b40*/  UMOV UR17, 0x40004040 ;  /* 0x4000404000117882 */ /* 0x000fe20000000000 */
[----:B------:R2:W-:Y:S01]  /*3b50*/  UTCIMMA.2CTA gdesc[UR18], gdesc[UR20], tmem[UR11], tmem[UR38], idesc[UR39], UPT ;  /* 0x00ff2614120075ea */ /* 0x0005e2000ba0010b */
[----:B------:R-:W-:Y:S01]  /*3b60*/  UMOV UR15, 0x40004040 ;  /* 0x40004040000f7882 */ /* 0x000fe20000000000 */
[----:B------:R-:W-:Y:S01]  /*3b70*/  UMOV UR13, 0x40004040 ;  /* 0x40004040000d7882 */ /* 0x000fe20000000000 */
[----:B------:R-:W-:Y:S01]  /*3b80*/  UMOV UR9, 0x40004040 ;  /* 0x4000404000097882 */ /* 0x000fe20000000000 */
[----:B------:R2:W-:Y:S01]  /*3b90*/  UTCIMMA.2CTA gdesc[UR14], gdesc[UR16], tmem[UR11], tmem[UR36], idesc[UR37], UPT ;  /* 0x00ff24100e0075ea */ /* 0x0005e2000ba0010b */
[----:B------:R2:W-:Y:S01]  /*3ba0*/  UTCIMMA.2CTA gdesc[UR8], gdesc[UR12], tmem[UR11], tmem[UR34], idesc[UR35], UPT ;  /* 0x00ff220c080075ea */ /* 0x0005e2000ba0010b */
[----:B------:R2:W-:Y:S01]  /*3bb0*/  UTCBAR.2CTA.MULTICAST [UR25], URZ, UR28 ;  /* 0x000000ff190073e9 */ /* 0x0005e2000820081c */
[----:B------:R-:W-:Y:S01]  /*3bc0*/  UMOV UR10, UR23 ;  /* 0x00000017000a7c82 */ /* 0x000fe20008000000 */
[----:B------:R-:W-:Y:S05]  /*3bd0*/  BRA.U UP0, `(.L_x_72) ;  /* 0xfffffffd00507547 */ /* 0x000fea000b83ffff */
.L_x_69:
[----:B--2---:R-:W-:Y:S01]  /*3be0*/  UIADD3 UR4, UPT, UPT, UR31, 0x70, URZ ;  /* 0x000000701f047890 */ /* 0x004fe2000fffe0ff */
[----:B------:R-:W-:-:S08]  /*3bf0*/  UMOV UR22, UR27 ;  /* 0x0000001b00167c82 */ /* 0x000fd00008000000 */
[----:B------:R2:W-:Y:S01]  /*3c00*/  UTCBAR.2CTA.MULTICAST [UR4], URZ, UR42 ;  /* 0x000000ff040073e9 */ /* 0x0005e2000820082a */
[----:B------:R-:W-:Y:S02]  /*3c10*/  NOP ;  /* 0x0000000000007918 */ /* 0x000fe40000000000 */
.L_x_67:
[----:B--2---:R-:W-:Y:S01]  /*3c20*/  UIADD3 UR4, UPT, UPT, UR32, 0x1, URZ ;  /* 0x0000000120047890 */ /* 0x004fe2000fffe0ff */
[----:B------:R-:W-:-:S03]  /*3c30*/  ISETP.NE.AND P0, PT, R8, 0x2, PT ;  /* 0x000000020800780c */ /* 0x000fc60003f05270 */
[----:B------:R-:W-:Y:S01]  /*3c40*/  UISETP.NE.AND UP0, UPT, UR4, 0x4, UPT ;  /* 0x000000040400788c */ /* 0x000fe2000bf05270 */
[----:B-1----:R-:W-:Y:S02]  /*3c50*/  SEL R0, RZ, 0x1, P0 ;  /* 0x00000001ff007807 */ /* 0x002fe40000000000 */
[----:B------:R-:W-:Y:S01]  /*3c60*/  SEL R8, R8, RZ, P0 ;  /* 0x000000ff08087207 */ /* 0x000fe20000000000 */
[----:B------:R-:W-:Y:S01]  /*3c70*/  USEL UR5, URZ, 0x1, UP0 ;  /* 0x00000001ff057887 */ /* 0x000fe20008000000 */
[----:B------:R-:W-:Y:S01]  /*3c80*/  LOP3.LUT R3, R3, R0, RZ, 0x3c, !PT ;  /* 0x0000000003037212 */ /* 0x000fe200078e3cff */
[----:B------:R-:W-:-:S04]  /*3c90*/  USEL UR32, UR4, URZ, UP0 ;  /* 0x000000ff04207287 */ /* 0x000fc80008000000 */
[----:B------:R-:W-:Y:S01]  /*3ca0*/  LOP3.LUT R9, R9, UR5, RZ, 0x3c, !PT ;  /* 0x0000000509097c12 */ /* 0x000fe2000f8e3cff */
[----:B------:R-:W-:Y:S07]  /*3cb0*/  @P1 BRA `(.L_x_73) ;  /* 0xfffffff800881947 */ /* 0x000fee000383ffff */
[----:B------:R-:W1:Y:S01]  /*3cc0*/  S2UR UR8, SR_CgaCtaId ;  /* 0x00000000000879c3 */ /* 0x000e620000008800 */
[----:B------:R-:W-:Y:S01]  /*3cd0*/  ELECT P0, URZ, PT ;  /* 0x0000000000ff782f */ /* 0x000fe20003800000 */
[----:B------:R-:W-:Y:S01]  /*3ce0*/  HFMA2 R0, -RZ, RZ, 0, 5.9604644775390625e-08 ;  /* 0x00000001ff007431 */ /* 0x000fe200000001ff */
[----:B------:R-:W-:-:S05]  /*3cf0*/  UMOV UR4, 0x40 ;  /* 0x0000004000047882 */ /* 0x000fca0000000000 */
[----:B------:R-:W-:Y:S01]  /*3d00*/  UVIRTCOUNT.DEALLOC.SMPOOL 0x80 ;  /* 0x000000800000784c */ /* 0x000fe20000000000 */
[----:B------:R-:W-:Y:S02]  /*3d10*/  UISETP.NE.AND UP1, UPT, UR47, URZ, UPT ;  /* 0x000000ff2f00728c */ /* 0x000fe4000bf25270 */
[----:B-1----:R-:W-:-:S09]  /*3d20*/  ULEA UR8, UR8, UR4, 0x18 ;  /* 0x0000000408087291 */ /* 0x002fd2000f8ec0ff */
[----:B------:R1:W-:Y:S01]  /*3d30*/  @P0 STS.U8 [UR8+0x1c], R0 ;  /* 0x00001c00ff000988 */ /* 0x0003e20008000008 */
[----:B------:R-:W-:Y:S05]  /*3d40*/  BRA.U UP1, `(.L_x_74) ;  /* 0x0000000101a07547 */ /* 0x000fea000b800000 */
[----:B------:R-:W-:Y:S01]  /*3d50*/  UIADD3 UR7, UPT, UPT, UR26, 0x90, URZ ;  /* 0x000000901a077890 */ /* 0x000fe2000fffe0ff */
[----:B------:R-:W-:-:S03]  /*3d60*/  SHF.L.U32 R2, R9, 0x1f, RZ ;  /* 0x0000001f09027819 */ /* 0x000fc600000006ff */
[----:B------:R-:W-:-:S09]  /*3d70*/  ULEA UR4, UR32, UR7, 0x3 ;  /* 0x0000000720047291 */ /* 0x000fd2000f8e18ff */
[----:B------:R-:W2:Y:S02]  /*3d80*/  SYNCS.PHASECHK.TRANS64.TRYWAIT P0, [UR4], R2 ;  /* 0x00000002ff0075a7 */ /* 0x000ea40008001104 */
[----:B--2---:R-:W-:Y:S05]  /*3d90*/  @!P0 BRA `(.L_x_75) ;  /* 0x0000003c00a48947 */ /* 0x004fea0003800000 */
.L_x_133:
[----:B------:R-:W-:-:S04]  /*3da0*/  UIADD3 UR4, UPT, UPT, UR32, 0x1, URZ ;  /* 0x0000000120047890 */ /* 0x000fc8000fffe0ff */
[----:B------:R-:W-:-:S04]  /*3db0*/  UISETP.NE.AND UP0, UPT, UR4, 0x4, UPT ;  /* 0x000000040400788c */ /* 0x000fc8000bf05270 */
[----:B------:R-:W-:Y:S02]  /*3dc0*/  USEL UR6, URZ, 0x1, UP0 ;  /* 0x00000001ff067887 */ /* 0x000fe40008000000 */
[----:B------:R-:W-:-:S04]  /*3dd0*/  USEL UR4, UR4, URZ, UP0 ;  /* 0x000000ff04047287 */ /* 0x000fc80008000000 */
[----:B------:R-:W-:Y:S01]  /*3de0*/  ULEA UR5, UR4, UR7, 0x3 ;  /* 0x0000000704057291 */ /* 0x000fe2000f8e18ff */
[----:B-1----:R-:W-:-:S04]  /*3df0*/  LOP3.LUT R2, R9, UR6, RZ, 0x3c, !PT ;  /* 0x0000000609027c12 */ /* 0x002fc8000f8e3cff */
[----:B------:R-:W-:-:S04]  /*3e00*/  SHF.L.U32 R3, R2, 0x1f, RZ ;  /* 0x0000001f02037819 */ /* 0x000fc800000006ff */
[----:B------:R-:W1:Y:S02]  /*3e10*/  SYNCS.PHASECHK.TRANS64.TRYWAIT P0, [UR5], R3 ;  /* 0x00000003ff0075a7 */ /* 0x000e640008001105 */
[----:B-1----:R-:W-:Y:S05]  /*3e20*/  @!P0 BRA `(.L_x_76) ;  /* 0x0000003c00988947 */ /* 0x002fea0003800000 */
.L_x_135:
        /* <DEDUP_REMOVED lines=9> */
.L_x_137:
[----:B------:R-:W-:-:S04]  /*3ec0*/  UIADD3 UR4, UPT, UPT, UR4, 0x1, URZ ;  /* 0x0000000104047890 */ /* 0x000fc8000fffe0ff */
[----:B------:R-:W-:-:S04]  /*3ed0*/  UISETP.NE.AND UP0, UPT, UR4, 0x4, UPT ;  /* 0x000000040400788c */ /* 0x000fc8000bf05270 */
[----:B------:R-:W-:Y:S02]  /*3ee0*/  USEL UR5, URZ, 0x1, UP0 ;  /* 0x00000001ff057887 */ /* 0x000fe40008000000 */
[----:B------:R-:W-:-:S04]  /*3ef0*/  USEL UR4, UR4, URZ, UP0 ;  /* 0x000000ff04047287 */ /* 0x000fc80008000000 */
[----:B------:R-:W-:Y:S01]  /*3f00*/  ULEA UR4, UR4, UR7, 0x3 ;  /* 0x0000000704047291 */ /* 0x000fe2000f8e18ff */
[----:B------:R-:W-:-:S04]  /*3f10*/  LOP3.LUT R2, R2, UR5, RZ, 0x3c, !PT ;  /* 0x0000000502027c12 */ /* 0x000fc8000f8e3cff */
[----:B------:R-:W-:Y:S01]  /*3f20*/  SHF.L.U32 R2, R2, 0x1f, RZ ;  /* 0x0000001f02027819 */ /* 0x000fe200000006ff */
[----:B-1----:R-:W-:-:S04]  /*3f30*/  IMAD.U32 R0, RZ, RZ, UR4 ;  /* 0x00000004ff007e24 */ /* 0x002fc8000f8e00ff */
[----:B------:R1:W2:Y:S03]  /*3f40*/  SYNCS.PHASECHK.TRANS64.TRYWAIT P0, [R0+URZ], R2 ;  /* 0x00000002000075a7 */ /* 0x0002a600080011ff */
[----:B--2---:R-:W-:Y:S05]  /*3f50*/  @!P0 NANOSLEEP.SYNCS 0x989680 ;  /* 0x009896800000895d */ /* 0x004fea0003900000 */
[----:B------:R-:W2:Y:S02]  /*3f60*/  @!P0 SYNCS.PHASECHK.TRANS64 P0, [R0+URZ], R2 ;  /* 0x00000002000085a7 */ /* 0x000ea400080010ff */
[----:B--2---:R-:W-:Y:S05]  /*3f70*/  @P0 BRA `(.L_x_78) ;  /* 0x0000000000200947 */ /* 0x004fea0003800000 */
.L_x_79:
[----:B--2---:R2:W4:Y:S02]  /*3f80*/  SYNCS.PHASECHK.TRANS64.TRYWAIT P0, [R0+URZ], R2 ;  /* 0x00000002000075a7 */ /* 0x00452400080011ff */
[----:B----4-:R-:W-:Y:S05]  /*3f90*/  @!P0 NANOSLEEP.SYNCS 0x989680 ;  /* 0x009896800000895d */ /* 0x010fea0003900000 */
[----:B------:R-:W4:Y:S02]  /*3fa0*/  @!P0 SYNCS.PHASECHK.TRANS64 P0, [R0+URZ], R2 ;  /* 0x00000002000085a7 */ /* 0x000f2400080010ff */
[----:B----4-:R-:W-:Y:S05]  /*3fb0*/  @!P0 BRA `(.L_x_79) ;  /* 0xfffffffc00f08947 */ /* 0x010fea000383ffff */
[----:B------:R-:W-:Y:S05]  /*3fc0*/  BRA `(.L_x_78) ;  /* 0x00000000000c7947 */ /* 0x000fea0003800000 */
.L_x_74:
[----:B------:R-:W-:-:S04]  /*3fd0*/  UIADD3 UR4, UPT, UPT, UR26, 0xd0, URZ ;  /* 0x000000d01a047890 */ /* 0x000fc8000fffe0ff */
[----:B------:R-:W-:-:S09]  /*3fe0*/  UPRMT UR4, UR48, 0x654, UR4 ;  /* 0x0000065430047896 */ /* 0x000fd20008000004 */
[----:B------:R-:W-:Y:S03]  /*3ff0*/  SYNCS.ARRIVE.TRANS64.RED.A1T0 RZ, [UR4], RZ ;  /* 0x000000ffffff79a7 */ /* 0x000fe60008100404 */
.L_x_78:
[----:B-12---:R-:W-:Y:S01]  /*4000*/  SHF.L.U32 R2, RZ, 0x1f, RZ ;  /* 0x0000001fff027819 */ /* 0x006fe200000006ff */
[----:B------:R-:W-:Y:S01]  /*4010*/  UIADD3 UR4, UPT, UPT, UR26, 0xd0, URZ ;  /* 0x000000d01a047890 */ /* 0x000fe2000fffe0ff */
[----:B------:R-:W-:Y:S02]  /*4020*/  PLOP3.LUT P0, PT, PT, PT, UP1, 0x80, 0x8 ;  /* 0x000000000008781c */ /* 0x000fe40003f0f018 */
[----:B------:R-:W1:Y:S02]  /*4030*/  SYNCS.PHASECHK.TRANS64.TRYWAIT P1, [UR26+0xd0], R2 ;  /* 0x0000d002ff0075a7 */ /* 0x000e64000802111a */
[----:B-1----:R-:W-:Y:S09]  /*4040*/  @!P1 BRA `(.L_x_80) ;  /* 0x0000003c00409947 */ /* 0x002ff20003800000 */
.L_x_139:
[----:B------:R-:W-:Y:S01]  /*4050*/  @!UP1 UPRMT UR4, UR48, 0x654, UR4 ;  /* 0x0000065430049896 */ /* 0x000fe20008000004 */
[----:B------:R-:W-:Y:S01]  /*4060*/  UMOV UR5, 0xffff ;  /* 0x0000ffff00057882 */ /* 0x000fe20000000000 */
[----:B------:R-:W-:-:S07]  /*4070*/  UMOV UR6, 0x1 ;  /* 0x0000000100067882 */ /* 0x000fce0000000000 */
[----:B------:R-:W-:Y:S01]  /*4080*/  @!P0 SYNCS.ARRIVE.TRANS64.RED.A1T0 RZ, [UR4], RZ ;  /* 0x000000ffffff89a7 */ /* 0x000fe20008100404 */
[----:B------:R-:W-:Y:S01]  /*4090*/  NOP ;  /* 0x0000000000007918 */ /* 0x000fe20000000000 */
[----:B-1----:R-:W1:Y:S01]  /*40a0*/  LDS R0, [UR8+0x14] ;  /* 0x00001408ff007984 */ /* 0x002e620008000800 */
[----:B------:R-:W-:-:S04]  /*40b0*/  ULOP3.LUT UR4, UR44, 0xffff, URZ, 0xc0, !UPT ;  /* 0x0000ffff2c047892 */ /* 0x000fc8000f8ec0ff */
[----:B------:R-:W-:-:S04]  /*40c0*/  USHF.R.U32.HI UR4, URZ, 0x5, UR4 ;  /* 0x00000005ff047899 */ /* 0x000fc80008011604 */
[----:B------:R-:W-:Y:S02]  /*40d0*/  USHF.L.U32 UR5, UR5, UR4, URZ ;  /* 0x0000000405057299 */ /* 0x000fe400080006ff */
[----:B------:R-:W-:-:S04]  /*40e0*/  USHF.L.U32 UR4, UR6, UR4, URZ ;  /* 0x0000000406047299 */ /* 0x000fc800080006ff */
[----:B-1----:R-:W-:-:S04]  /*40f0*/  LOP3.LUT R0, R0, UR5, RZ, 0xc0, !PT ;  /* 0x0000000500007c12 */ /* 0x002fc8000f8ec0ff */
[----:B------:R-:W-:-:S13]  /*4100*/  ISETP.NE.AND P0, PT, R0, UR5, PT ;  /* 0x0000000500007c0c */ /* 0x000fda000bf05270 */
[----:B------:R-:W-:Y:S05]  /*4110*/  @P0 BRA `(.L_x_81) ;  /* 0x0000000000580947 */ /* 0x000fea0003800000 */
[----:B------:R-:W1:Y:S02]  /*4120*/  LDS R0, [UR8+0x18] ;  /* 0x00001808ff007984 */ /* 0x000e640008000800 */
[----:B-1----:R-:W-:-:S04]  /*4130*/  LOP3.LUT R0, R0, UR4, RZ, 0xc0, !PT ;  /* 0x0000000400007c12 */ /* 0x002fc8000f8ec0ff */
[----:B------:R-:W-:-:S13]  /*4140*/  ISETP.NE.AND P0, PT, R0, UR4, PT ;  /* 0x0000000400007c0c */ /* 0x000fda000bf05270 */
[----:B------:R-:W-:Y:S05]  /*4150*/  @P0 BRA `(.L_x_82) ;  /* 0x00000000003c0947 */ /* 0x000fea0003800000 */
[----:B------:R-:W1:Y:S01]  /*4160*/  S2R R2, SR_LANEID ;  /* 0x0000000000027919 */ /* 0x000e620000000000 */
[----:B------:R-:W-:-:S06]  /*4170*/  ULOP3.LUT UR5, URZ, UR5, URZ, 0x33, !UPT ;  /* 0x00000005ff057292 */ /* 0x000fcc000f8e33ff */
[----:B------:R-:W-:-:S04]  /*4180*/  IMAD.U32 R0, RZ, RZ, UR5 ;  /* 0x00000005ff007e24 */ /* 0x000fc8000f8e00ff */
[----:B------:R2:W4:Y:S02]  /*4190*/  REDUX UR7, R0 ;  /* 0x00000000000773c4 */ /* 0x0005240000000000 */
[----:B------:R1:W-:Y:S01]  /*41a0*/  UTCATOMSWS.AND URZ, UR5 ;  /* 0x0000000500ff79e3 */ /* 0x0003e20008000000 */
[----:B--2---:R-:W-:Y:S01]  /*41b0*/  LOP3.LUT R0, RZ, UR4, RZ, 0x33, !PT ;  /* 0x00000004ff007c12 */ /* 0x004fe2000f8e33ff */
[----:B------:R-:W-:Y:S02]  /*41c0*/  VOTEU.ANY UR4, UPT, PT ;  /* 0x0000000000047886 */ /* 0x000fe400038e0100 */
[----:B------:R-:W-:Y:S02]  /*41d0*/  UFLO.U32 UR4, UR4 ;  /* 0x00000004000472bd */ /* 0x000fe400080e0000 */
[----:B------:R-:W2:Y:S04]  /*41e0*/  REDUX UR6, R0 ;  /* 0x00000000000673c4 */ /* 0x000ea80000000000 */
[----:B-1----:R-:W-:-:S02]  /*41f0*/  ISETP.EQ.U32.AND P0, PT, R2, UR4, PT ;  /* 0x0000000402007c0c */ /* 0x002fc4000bf02070 */
[----:B----4-:R-:W-:-:S11]  /*4200*/  MOV R2, UR7 ;  /* 0x0000000700027c02 */ /* 0x010fd60008000f00 */
[----:B------:R1:W-:Y:S01]  /*4210*/  @P0 ATOMS.AND RZ, [UR8+0x14], R2 ;  /* 0x00001402ffff098c */ /* 0x0003e2000a800008 */
[----:B--2---:R-:W-:-:S05]  /*4220*/  IMAD.U32 R0, RZ, RZ, UR6 ;  /* 0x00000006ff007e24 */ /* 0x004fca000f8e00ff */
[----:B------:R1:W-:Y:S01]  /*4230*/  @P0 ATOMS.AND RZ, [UR8+0x18], R0 ;  /* 0x00001800ffff098c */ /* 0x0003e2000a800008 */
[----:B------:R-:W-:Y:S05]  /*4240*/  BRA `(.L_x_83) ;  /* 0x0000000000147947 */ /* 0x000fea0003800000 */
.L_x_82:
[----:B------:R-:W-:Y:S02]  /*4250*/  MOV R2, 0x4270 ;  /* 0x0000427000027802 */ /* 0x000fe40000000f00 */
[----:B---3-5:R-:W-:Y:S05]  /*4260*/  CALL.REL.NOINC `($__internal_0_$__cuda_sm10x_tcgen05_guardrail_trap_col_being_dealloced_not_returned_by_alloc) ;  /* 0x0000003c00547944 */ /* 0x028fea0003c00000 */
[----:B------:R-:W-:Y:S05]  /*4270*/  BRA `(.L_x_83) ;  /* 0x0000000000087947 */ /* 0x000fea0003800000 */
.L_x_81:
[----:B------:R-:W-:Y:S02]  /*4280*/  MOV R2, 0x42a0 ;  /* 0x000042a000027802 */ /* 0x000fe40000000f00 */
[----:B---3-5:R-:W-:Y:S05]  /*4290*/  CALL.REL.NOINC `($__internal_2_$__cuda_sm10x_tcgen05_guardrail_trap_unallocated_columns_being_dealloced) ;  /* 0x0000003c00607944 */ /* 0x028fea0003c00000 */
.L_x_83:
[----:B------:R-:W-:Y:S01]  /*42a0*/  NOP ;  /* 0x0000000000007918 */ /* 0x000fe20000000000 */
[----:B------:R-:W-:Y:S05]  /*42b0*/  EXIT ;  /* 0x000000000000794d */ /* 0x000fea0003800000 */
.L_x_54:
[----:B------:R-:W-:-:S09]  /*42c0*/  UISETP.NE.OR UP0, UPT, UR18, 0x3, !UP3 ;  /* 0x000000031200788c */ /* 0x000fd2000df05670 */
[----:B------:R-:W-:Y:S05]  /*42d0*/  BRA.U UP0, `(.L_x_84) ;  /* 0x0000000d00087547 */ /* 0x000fea000b800000 */
[----:B------:R-:W1:Y:S01]  /*42e0*/  LDCU UR26, c[0x0][0x370] ;  /* 0x00006e00ff1a77ac */ /* 0x000e620008000800 */
[----:B------:R-:W2:Y:S01]  /*42f0*/  LDC.64 R16, c[0x0][0x348] ;  /* 0x0000d200ff107b82 */ /* 0x000ea20000000a00 */
[----:B------:R-:W-:Y:S02]  /*4300*/  HFMA2 R13, -RZ, RZ, 0, 0 ;  /* 0x00000000ff0d7431 */ /* 0x000fe400000001ff */
[----:B------:R-:W-:Y:S01]  /*4310*/  IMAD.MOV.U32 R15, RZ, RZ, 0x1 ;  /* 0x00000001ff0f7424 */ /* 0x000fe200078e00ff */
[----:B------:R-:W1:Y:S01]  /*4320*/  LDCU.128 UR28, c[0x0][0xb10] ;  /* 0x00016200ff1c77ac */ /* 0x000e620008000c00 */
[----:B------:R-:W-:Y:S01]  /*4330*/  IMAD.MOV.U32 R14, RZ, RZ, RZ ;  /* 0x000000ffff0e7224 */ /* 0x000fe200078e00ff */
[----:B------:R-:W-:Y:S01]  /*4340*/  MOV R12, 0x2000 ;  /* 0x00002000000c7802 */ /* 0x000fe20000000f00 */
[----:B------:R-:W3:Y:S01]  /*4350*/  LDCU UR25, c[0x0][0x374] ;  /* 0x00006e80ff1977ac */ /* 0x000ee20008000800 */
[----:B------:R-:W4:Y:S01]  /*4360*/  LDC.64 R2, c[0x0][0x888] ;  /* 0x00022200ff027b82 */ /* 0x000f220000000a00 */
[----:B------:R-:W3:Y:S01]  /*4370*/  LDCU UR16, c[0x0][0xb0c] ;  /* 0x00016180ff1077ac */ /* 0x000ee20008000800 */
[----:B------:R-:W2:Y:S06]  /*4380*/  LDCU UR35, c[0x0][0xb20] ;  /* 0x00016400ff2377ac */ /* 0x000eac0008000800 */
[----:B------:R-:W4:Y:S01]  /*4390*/  LDC.64 R4, c[0x0][0x890] ;  /* 0x00022400ff047b82 */ /* 0x000f220000000a00 */
[----:B------:R-:W2:Y:S01]  /*43a0*/  LDCU UR4, c[0x0][0xb30] ;  /* 0x00016600ff0477ac */ /* 0x000ea20008000800 */
[----:B------:R-:W-:Y:S01]  /*43b0*/  UMOV UR17, 0x400 ;  /* 0x0000040000117882 */ /* 0x000fe20000000000 */
[----:B-1----:R-:W-:-:S02]  /*43c0*/  UIMAD.WIDE.U32 UR32, UR26, UR28, URZ ;  /* 0x0000001c1a2072a5 */ /* 0x002fc4000f8e00ff */
[----:B---3--:R-:W-:Y:S02]  /*43d0*/  UIMAD.WIDE.U32 UR6, UR25, UR31, URZ ;  /* 0x0000001f190672a5 */ /* 0x008fe4000f8e00ff */
[----:B------:R-:W-:Y:S02]  /*43e0*/  ULEA UR17, UR55, UR17, 0x18 ;  /* 0x0000001137117291 */ /* 0x000fe4000f8ec0ff */
[----:B------:R-:W-:Y:S02]  /*43f0*/  UPLOP3.LUT UP3, UPT, UPT, UPT, UPT, 0x40, 0x4 ;  /* 0x000000000004789c */ /* 0x000fe40003f6e870 */
[----:B------:R-:W-:Y:S01]  /*4400*/  UIADD3 UR5, UPT, UPT, UR17, 0x30, URZ ;  /* 0x0000003011057890 */ /* 0x000fe2000fffe0ff */
[----:B------:R-:W-:Y:S01]  /*4410*/  UMOV UR32, UR33 ;  /* 0x0000002100207c82 */ /* 0x000fe20008000000 */
[----:B------:R-:W-:Y:S01]  /*4420*/  UMOV UR27, UR7 ;  /* 0x00000007001b7c82 */ /* 0x000fe20008000000 */
[----:B------:R-:W-:Y:S02]  /*4430*/  UISETP.GE.AND UP0, UPT, UR40, 0x1, UPT ;  /* 0x000000012800788c */ /* 0x000fe4000bf06270 */
[----:B------:R-:W-:Y:S01]  /*4440*/  UISETP.NE.AND UP4, UPT, UR40, 0x1, UPT ;  /* 0x000000012800788c */ /* 0x000fe2000bf85270 */
[----:B------:R-:W1:Y:S01]  /*4450*/  LDCU.64 UR14, c[0x0][0xb28] ;  /* 0x00016500ff0e77ac */ /* 0x000e620008000a00 */
[----:B------:R-:W-:-:S02]  /*4460*/  UISETP.NE.AND UP6, UPT, UR16, 0x1, UPT ;  /* 0x000000011000788c */ /* 0x000fc4000bfc5270 */
[----:B------:R-:W-:Y:S02]  /*4470*/  UISETP.NE.AND UP5, UPT, UR30, 0x1, UPT ;  /* 0x000000011e00788c */ /* 0x000fe4000bfa5270 */
[----:B------:R-:W-:Y:S02]  /*4480*/  UPRMT UR55, UR55, 0x654, UR5 ;  /* 0x0000065437377896 */ /* 0x000fe40008000005 */
[----:B------:R-:W-:Y:S02]  /*4490*/  USHF.R.U32.HI UR32, URZ, UR29, UR32 ;  /* 0x0000001dff207299 */ /* 0x000fe40008011620 */
[----:B--2---:R-:W-:Y:S02]  /*44a0*/  USHF.R.U32.HI UR27, URZ, UR35, UR27 ;  /* 0x00000023ff1b7299 */ /* 0x004fe4000801161b */
[----:B------:R-:W-:-:S11]  /*44b0*/  UISETP.NE.AND UP2, UPT, UR4, 0x1, UPT ;  /* 0x000000010400788c */ /* 0x000fd6000bf45270 */
.L_x_92:
[C---:B------:R-:W-:Y:S02]  /*44c0*/  LEA R7, R14.reuse, UR17, 0x3 ;  /* 0x000000110e077c11 */ /* 0x040fe4000f8e18ff */
[----:B------:R-:W-:Y:S02]  /*44d0*/  SHF.L.U32 R0, R13, 0x1f, RZ ;  /* 0x0000001f0d007819 */ /* 0x000fe400000006ff */
[----:B------:R-:W-:Y:S02]  /*44e0*/  LEA R8, R14, UR17, 0x4 ;  /* 0x000000110e087c11 */ /* 0x000fe4000f8e20ff */
[----:B--2---:R-:W2:Y:S02]  /*44f0*/  SYNCS.PHASECHK.TRANS64.TRYWAIT P0, [R7+URZ+0x50], R0 ;  /* 0x00005000070075a7 */ /* 0x004ea400080011ff */
[----:B--2---:R-:W-:Y:S05]  /*4500*/  @!P0 BRA `(.L_x_85) ;  /* 0x0000003800288947 */ /* 0x004fea0003800000 */
.L_x_140:
[----:B------:R-:W3:Y:S01]  /*4510*/  LDS.128 R8, [R8+0xe0] ;  /* 0x0000e00008087984 */ /* 0x000ee20000000c00 */
[----:B------:R-:W-:Y:S01]  /*4520*/  UISETP.GE.AND UP0, UPT, UR40, 0x1, UPT ;  /* 0x000000012800788c */ /* 0x000fe2000bf06270 */
[----:B------:R-:W-:Y:S01]  /*4530*/  @!PT LDS RZ, [RZ] ;  /* 0x00000000fffff984 */ /* 0x000fe20000000800 */
[----:B------:R-:W-:Y:S01]  /*4540*/  @!PT LDS RZ, [RZ] ;  /* 0x00000000fffff984 */ /* 0x000fe20000000800 */
[----:B------:R-:W-:Y:S01]  /*4550*/  @!PT LDS RZ, [RZ] ;  /* 0x00000000fffff984 */ /* 0x000fe20000000800 */
[----:B------:R-:W-:Y:S01]  /*4560*/  @!PT LDS RZ, [RZ] ;  /* 0x00000000fffff984 */ /* 0x000fe20000000800 */
[----:B------:R1:W-:Y:S06]  /*4570*/  MEMBAR.ALL.CTA ;  /* 0x0000000000007992 */ /* 0x0003ec0000008000 */
[----:B-1----:R-:W1:Y:S01]  /*4580*/  FENCE.VIEW.ASYNC.S ;  /* 0x00000000000073c6 */ /* 0x002e620000000000 */
[----:B---3--:R-:W-:Y:S11]  /*4590*/  LOP3.LUT P0, RZ, R10, 0x1, RZ, 0xc0, !PT ;  /* 0x000000010aff7812 */ /* 0x008ff6000780c0ff */
[----:B------:R-:W-:Y:S02]  /*45a0*/  @!UPT UIADD3 URZ, UPT, UPT, URZ, URZ, URZ ;  /* 0x000000fffffff290 */ /* 0x000fe4000fffe0ff */
[----:B-1----:R-:W-:Y:S01]  /*45b0*/  VOTEU.ANY UP1, P0 ;  /* 0x0000000000ff7886 */ /* 0x002fe20000020100 */
[----:B------:R-:W-:Y:S11]  /*45c0*/  PLOP3.LUT P0, PT, PT, PT, UP1, 0x80, 0x8 ;  /* 0x000000000008781c */ /* 0x000ff60003f0f018 */
[----:B------:R-:W-:Y:S02]  /*45d0*/  @!UPT UIADD3 URZ, UPT, UPT, URZ, URZ, URZ ;  /* 0x000000fffffff290 */ /* 0x000fe4000fffe0ff */
[----:B--2---:R-:W-:Y:S02]  /*45e0*/  @P0 SHF.R.U32.HI R0, RZ, 0x10, R9 ;  /* 0x00000010ff000819 */ /* 0x004fe40000011609 */
[----:B------:R-:W-:Y:S02]  /*45f0*/  @P0 MOV R6, R8 ;  /* 0x0000000800060202 */ /* 0x000fe40000000f00 */
[----:B------:R-:W-:Y:S01]  /*4600*/  @P0 R2UR UR4, R0 ;  /* 0x00000000000402ca */ /* 0x000fe200000e0000 */
[----:B------:R-:W-:Y:S01]  /*4610*/  VIADD R0, R7, 0x60 ;  /* 0x0000006007007836 */ /* 0x000fe20000000000 */
[----:B------:R-:W-:Y:S02]  /*4620*/  @P0 LOP3.LUT R8, R9, 0xffff, RZ, 0xc0, !PT ;  /* 0x0000ffff09080812 */ /* 0x000fe400078ec0ff */
[----:B------:R-:W-:Y:S02]  /*4630*/  @P0 R2UR UR6, R6 ;  /* 0x00000000060602ca */ /* 0x000fe400000e0000 */
[----:B------:R-:W-:Y:S02]  /*4640*/  PRMT R0, RZ, 0x654, R0 ;  /* 0x00000654ff007816 */ /* 0x000fe40000000000 */
[----:B------:R-:W-:Y:S02]  /*4650*/  @P0 R2UR UR5, R8 ;  /* 0x00000000080502ca */ /* 0x000fe400000e0000 */
[----:B------:R1:W-:Y:S03]  /*4660*/  SYNCS.ARRIVE.TRANS64.RED.A1T0 RZ, [R0+URZ], RZ ;  /* 0x000000ff00ff79a7 */ /* 0x0003e600081004ff */
[----:B------:R-:W-:Y:S04]  /*4670*/  @UP1 UMOV UR24, UR4 ;  /* 0x0000000400181c82 */ /* 0x000fe80008000000 */
[----:B------:R-:W-:Y:S04]  /*4680*/  @UP1 UMOV UR13, UR6 ;  /* 0x00000006000d1c82 */ /* 0x000fe80008000000 */
[----:B------:R-:W-:Y:S01]  /*4690*/  @UP1 UMOV UR7, UR5 ;  /* 0x0000000500071c82 */ /* 0x000fe20008000000 */
[----:B------:R-:W-:Y:S05]  /*46a0*/  BRA.U !UP0, `(.L_x_86) ;  /* 0x0000000108a47547 */ /* 0x000fea000b800000 */
[----:B------:R-:W-:Y:S02]  /*46b0*/  UIMAD.WIDE.U32 UR10, UR7, UR31, URZ ;  /* 0x0000001f070a72a5 */ /* 0x000fe4000f8e00ff */
[----:B------:R-:W-:Y:S02]  /*46c0*/  UIMAD.WIDE.U32 UR18, UR13, UR28, URZ ;  /* 0x0000001c0d1272a5 */ /* 0x000fe4000f8e00ff */
[----:B------:R-:W-:Y:S02]  /*46d0*/  USEL UR4, UR25, UR27, !UP5 ;  /* 0x0000001b19047287 */ /* 0x000fe4000e800000 */
[----:B------:R-:W-:Y:S02]  /*46e0*/  USEL UR8, UR26, UR32, !UP6 ;  /* 0x000000201a087287 */ /* 0x000fe4000f000000 */
[----:B------:R-:W-:Y:S02]  /*46f0*/  UIMAD.WIDE.U32 UR20, UR4, UR14, URZ ;  /* 0x0000000e041472a5 */ /* 0x000fe4000f8e00ff */
[----:B------:R-:W-:Y:S01]  /*4700*/  UIMAD.WIDE.U32 UR22, UR8, UR14, URZ ;  /* 0x0000000e081672a5 */ /* 0x000fe2000f8e00ff */
[----:B------:R-:W-:Y:S02]  /*4710*/  UMOV UR5, UR11 ;  /* 0x0000000b00057c82 */ /* 0x000fe40008000000 */
[----:B------:R-:W-:Y:S03]  /*4720*/  USHF.R.U32.HI UR6, URZ, UR35, UR5 ;  /* 0x00000023ff067299 */ /* 0x000fe60008011605 */
[----:B------:R-:W-:Y:S01]  /*4730*/  UMOV UR5, UR19 ;  /* 0x0000001300057c82 */ /* 0x000fe20008000000 */
[----:B------:R-:W-:Y:S02]  /*4740*/  USEL UR6, UR7, UR6, !UP5 ;  /* 0x0000000607067287 */ /* 0x000fe4000e800000 */
[----:B------:R-:W-:Y:S02]  /*4750*/  USHF.R.U32.HI UR9, URZ, UR29, UR5 ;  /* 0x0000001dff097299 */ /* 0x000fe40008011605 */
[----:B------:R-:W-:Y:S01]  /*4760*/  UIMAD.WIDE.U32 UR10, UR6, UR14, URZ ;  /* 0x0000000e060a72a5 */ /* 0x000fe2000f8e00ff */
[----:B------:R-:W-:Y:S02]  /*4770*/  UMOV UR5, UR21 ;  /* 0x0000001500057c82 */ /* 0x000fe40008000000 */
[----:B------:R-:W-:Y:S03]  /*4780*/  @UP4 USHF.R.U32.HI UR4, URZ, UR15, UR5 ;  /* 0x0000000fff044299 */ /* 0x000fe60008011605 */
[----:B------:R-:W-:Y:S01]  /*4790*/  UMOV UR5, UR23 ;  /* 0x0000001700057c82 */ /* 0x000fe20008000000 */
[----:B------:R-:W-:Y:S02]  /*47a0*/  UIMAD UR4, UR40, UR4, URZ ;  /* 0x00000004280472a4 */ /* 0x000fe4000f8e02ff */
[----:B------:R-:W-:Y:S02]  /*47b0*/  @UP4 USHF.R.U32.HI UR8, URZ, UR15, UR5 ;  /* 0x0000000fff084299 */ /* 0x000fe40008011605 */
[----:B------:R-:W-:Y:S02]  /*47c0*/  USEL UR5, UR13, UR9, !UP6 ;  /* 0x000000090d057287 */ /* 0x000fe4000f000000 */
[----:B------:R-:W-:Y:S02]  /*47d0*/  UIMAD UR9, UR40, UR8, URZ ;  /* 0x00000008280972a4 */ /* 0x000fe4000f8e02ff */
[----:B------:R-:W-:Y:S03]  /*47e0*/  UISETP.GE.AND UP0, UPT, UR6, UR4, UPT ;  /* 0x000000040600728c */ /* 0x000fe6000bf06270 */
[----:B------:R-:W-:Y:S01]  /*47f0*/  UMOV UR4, UR11 ;  /* 0x0000000b00047c82 */ /* 0x000fe20008000000 */
[----:B------:R-:W-:Y:S02]  /*4800*/  UISETP.GE.OR UP0, UPT, UR5, UR9, UP0 ;  /* 0x000000090500728c */ /* 0x000fe40008706670 */
[----:B------:R-:W-:Y:S02]  /*4810*/  USHF.R.U32.HI UR4, URZ, UR15, UR4 ;  /* 0x0000000fff047299 */ /* 0x000fe40008011604 */
[----:B------:R-:W-:Y:S02]  /*4820*/  UIMAD.WIDE.U32 UR10, UR5, UR14, URZ ;  /* 0x0000000e050a72a5 */ /* 0x000fe4000f8e00ff */
[----:B------:R-:W-:Y:S04]  /*4830*/  USEL UR12, UR6, UR4, !UP4 ;  /* 0x00000004060c7287 */ /* 0x000fe8000e000000 */
[----:B------:R-:W-:Y:S01]  /*4840*/  UIADD3 UR9, UPT, UPT, -UR12, URZ, URZ ;  /* 0x000000ff0c097290 */ /* 0x000fe2000fffe1ff */
[----:B------:R-:W-:Y:S02]  /*4850*/  @!UP0 UMOV UR4, UR11 ;  /* 0x0000000b00048c82 */ /* 0x000fe40008000000 */
[----:B------:R-:W-:Y:S02]  /*4860*/  @!UP0 USHF.R.U32.HI UR4, URZ, UR15, UR4 ;  /* 0x0000000fff048299 */ /* 0x000fe40008011604 */
[----:B------:R-:W-:Y:S02]  /*4870*/  UIMAD UR9, UR40, UR9, UR6 ;  /* 0x00000009280972a4 */ /* 0x000fe4000f8e0206 */
[----:B------:R-:W-:Y:S04]  /*4880*/  @!UP0 USEL UR4, UR5, UR4, !UP4 ;  /* 0x0000000405048287 */ /* 0x000fe8000e000000 */
[----:B------:R-:W-:Y:S02]  /*4890*/  @!UP0 UIMAD UR9, UR8, UR9, UR4 ;  /* 0x00000009080982a4 */ /* 0x000fe4000f8e0204 */
[----:B------:R-:W-:Y:S02]  /*48a0*/  @!UP0 UIADD3 UR10, UPT, UPT, UR12, -UR4, URZ ;  /* 0x800000040c0a8290 */ /* 0x000fe4000fffe0ff */
[----:B------:R-:W-:Y:S02]  /*48b0*/  UIADD3 UR4, UPT, UPT, -UR5, URZ, URZ ;  /* 0x000000ff05047290 */ /* 0x000fe4000fffe1ff */
[----:B------:R-:W-:Y:S02]  /*48c0*/  UIADD3 UR8, UPT, UPT, -UR6, URZ, URZ ;  /* 0x000000ff06087290 */ /* 0x000fe4000fffe1ff */
[----:B------:R-:W-:Y:S02]  /*48d0*/  @!UP0 UIMAD UR6, UR10, UR40, UR5 ;  /* 0x000000280a0682a4 */ /* 0x000fe4000f8e0205 */
[----:B------:R-:W-:Y:S02]  /*48e0*/  UIMAD UR13, UR16, UR4, UR13 ;  /* 0x00000004100d72a4 */ /* 0x000fe4000f8e020d */
[----:B------:R-:W-:Y:S01]  /*48f0*/  UIMAD UR7, UR30, UR8, UR7 ;  /* 0x000000081e0772a4 */ /* 0x000fe2000f8e0207 */
[----:B------:R-:W-:Y:S02]  /*4900*/  @!UP0 UMOV UR5, UR9 ;  /* 0x0000000900058c82 */ /* 0x000fe40008000000 */
[----:B------:R-:W-:Y:S02]  /*4910*/  UIMAD UR13, UR5, UR16, UR13 ;  /* 0x00000010050d72a4 */ /* 0x000fe4000f8e020d */
[----:B------:R-:W-:Y:S11]  /*4920*/  UIMAD UR7, UR6, UR30, UR7 ;  /* 0x0000001e060772a4 */ /* 0x000ff6000f8e0207 */
[----:B------:R-:W-:Y:S01]  /*4930*/  @!UPT UIADD3 URZ, UPT, UPT, URZ, URZ, URZ ;  /* 0x000000fffffff290 */ /* 0x000fe2000fffe0ff */
.L_x_86:
[----:B------:R-:W2:Y:S01]  /*4940*/  @!UP2 LDCU.128 UR20, c[0x0][0xb10] ;  /* 0x00016200ff14a7ac */ /* 0x000ea20008000c00 */
[C---:B----4-:R-:W-:Y:S02]  /*4950*/  ISETP.NE.U32.AND P1, PT, R4.reuse, RZ, PT ;  /* 0x000000ff0400720c */ /* 0x050fe40003f25070 */
[----:B------:R-:W-:Y:S02]  /*4960*/  ISETP.NE.U32.AND P0, PT, R4, RZ, PT ;  /* 0x000000ff0400720c */ /* 0x000fe40003f05070 */
[C---:B------:R-:W-:Y:S02]  /*4970*/  ISETP.NE.AND.EX P1, PT, R5.reuse, RZ, PT, P1 ;  /* 0x000000ff0500720c */ /* 0x040fe40003f25310 */
[----:B------:R-:W-:Y:S01]  /*4980*/  ISETP.NE.AND.EX P0, PT, R5, RZ, PT, P0 ;  /* 0x000000ff0500720c */ /* 0x000fe20003f05300 */
[----:B------:R-:W3:Y:S01]  /*4990*/  @!UP2 LDCU UR5, c[0x0][0xb0c] ;  /* 0x00016180ff05a7ac */ /* 0x000ee20008000800 */
[----:B------:R-:W-:Y:S01]  /*49a0*/  SHF.L.U32 R6, R15, 0x1f, RZ ;  /* 0x0000001f0f067819 */ /* 0x000fe200000006ff */
[----:B--2---:R-:W-:Y:S07]  /*49b0*/  UIMAD.WIDE.U32 UR8, UR13, UR20, URZ ;  /* 0x000000140d0872a5 */ /* 0x004fee000f8e00ff */
[----:B------:R-:W-:Y:S01]  /*49c0*/  @!UP2 UMOV UR4, UR9 ;  /* 0x000000090004ac82 */ /* 0x000fe20008000000 */
[----:B---3--:R-:W-:Y:S02]  /*49d0*/  @!UP2 UISETP.NE.AND UP0, UPT, UR5, 0x1, UPT ;  /* 0x000000010500a88c */ /* 0x008fe4000bf05270 */
[----:B------:R-:W-:Y:S02]  /*49e0*/  @!UP2 USHF.R.U32.HI UR4, URZ, UR21, UR4 ;  /* 0x00000015ff04a299 */ /* 0x000fe40008011604 */
[----:B------:R-:W-:Y:S02]  /*49f0*/  UIMAD.WIDE.U32 UR8, UR7, UR23, URZ ;  /* 0x00000017070872a5 */ /* 0x000fe4000f8e00ff */
[----:B------:R-:W-:Y:S02]  /*4a00*/  @!UP2 USEL UR10, UR13, UR4, !UP0 ;  /* 0x000000040d0aa287 */ /* 0x000fe4000c000000 */
[----:B------:R-:W-:Y:S03]  /*4a10*/  @!UP2 UISETP.NE.AND UP0, UPT, UR22, 0x1, UPT ;  /* 0x000000011600a88c */ /* 0x000fe6000bf05270 */
[----:B------:R-:W-:Y:S02]  /*4a20*/  @!UP2 UMOV UR6, UR9 ;  /* 0x000000090006ac82 */ /* 0x000fe40008000000 */
[----:B------:R-:W2:Y:S02]  /*4a30*/  @!UP2 LDCU UR4, c[0x0][0xb20] ;  /* 0x00016400ff04a7ac */ /* 0x000ea40008000800 */
[----:B--2---:R-:W-:Y:S04]  /*4a40*/  @!UP2 USHF.R.U32.HI UR6, URZ, UR4, UR6 ;  /* 0x00000004ff06a299 */ /* 0x004fe80008011606 */
[----:B------:R-:W-:Y:S04]  /*4a50*/  @!UP2 USEL UR6, UR7, UR6, !UP0 ;  /* 0x000000060706a287 */ /* 0x000fe8000c000000 */
[----:B------:R-:W-:Y:S02]  /*4a60*/  @!UP2 UIADD3 UR4, UPT, UPT, -UR10, UR6, URZ ;  /* 0x000000060a04a290 */ /* 0x000fe4000fffe1ff */
[----:B------:R-:W-:Y:S02]  /*4a70*/  @!UP2 UIADD3 UR6, UPT, UPT, UR10, -UR6, URZ ;  /* 0x800000060a06a290 */ /* 0x000fe4000fffe0ff */
[----:B------:R-:W-:Y:S02]  /*4a80*/  @!UP2 UIMAD UR13, UR4, UR5, UR13 ;  /* 0x00000005040da2a4 */ /* 0x000fe4000f8e020d */
[----:B------:R-:W-:Y:S01]  /*4a90*/  @!UP2 UIMAD UR7, UR6, UR22, UR7 ;  /* 0x000000160607a2a4 */ /* 0x000fe2000f8e0207 */
[----:B------:R-:W-:Y:S11]  /*4aa0*/  BRA.U UP3, `(.L_x_87) ;  /* 0x0000000103107547 */ /* 0x000ff6000b800000 */
[----:B------:R-:W-:Y:S04]  /*4ab0*/  MOV R7, UR34 ;  /* 0x0000002200077c02 */ /* 0x000fe80008000f00 */
[----:B------:R-:W-:Y:S04]  /*4ac0*/  SHF.L.U32 R7, R7, 0x1f, RZ ;  /* 0x0000001f07077819 */ /* 0x000fe800000006ff */
[----:B------:R-:W2:Y:S02]  /*4ad0*/  SYNCS.PHASECHK.TRANS64.TRYWAIT P2, [UR17+0x48], R7 ;  /* 0x00004807ff0075a7 */ /* 0x000ea40008041111 */
[----:B--2---:R-:W-:Y:S05]  /*4ae0*/  @!P2 BRA `(.L_x_88) ;  /* 0x0000003000c4a947 */ /* 0x004fea0003800000 */
.L_x_87:
[----:B------:R-:W-:Y:S05]  /*4af0*/  @!P1 BRA `(.L_x_89) ;  /* 0x0000000000309947 */ /* 0x000fea0003800000 */
[----:B------:R-:W-:Y:S01]  /*4b00*/  ISETP.NE.U32.AND P1, PT, R2, RZ, PT ;  /* 0x000000ff0200720c */ /* 0x000fe20003f25070 */
[----:B------:R-:W2:Y:S01]  /*4b10*/  LDCU.64 UR4, c[0x0][0x358] ;  /* 0x00006b00ff0477ac */ /* 0x000ea20008000a00 */
[----:B------:R-:W-:Y:S02]  /*4b20*/  IMAD.MOV.U32 R147, RZ, RZ, 0x1 ;  /* 0x00000001ff937424 */ /* 0x000fe400078e00ff */
[----:B------:R-:W-:Y:S11]  /*4b30*/  ISETP.NE.AND.EX P1, PT, R3, RZ, PT, P1 ;  /* 0x000000ff0300720c */ /* 0x000ff60003f25310 */
[----:B------:R-:W-:Y:S02]  /*4b40*/  @!UPT UIADD3 URZ, UPT, UPT, URZ, URZ, URZ ;  /* 0x000000fffffff290 */ /* 0x000fe4000fffe0ff */
[----:B------:R-:W3:Y:S01]  /*4b50*/  @P1 LDC.64 R8, c[0x0][0x888] ;  /* 0x00022200ff081b82 */ /* 0x000ee20000000a00 */
[----:B-1----:R-:W-:Y:S04]  /*4b60*/  @P1 IMAD R0, R4, UR36, RZ ;  /* 0x0000002404001c24 */ /* 0x002fe8000f8e02ff */
[----:B---3--:R-:W-:Y:S04]  /*4b70*/  @P1 IMAD.WIDE R8, R0, 0x4, R8 ;  /* 0x0000000400081825 */ /* 0x008fe800078e0208 */
[----:B------:R-:W-:Y:S01]  /*4b80*/  HFMA2 R0, -RZ, RZ, 0, 5.9604644775390625e-08 ;  /* 0x00000001ff007431 */ /* 0x000fe200000001ff */
[----:B--2--5:R2:W5:Y:S04]  /*4b90*/  @P1 LDG.E R72, desc[UR4][R8.64] ;  /* 0x0000000408481981 */ /* 0x024568000c1e1900 */
[----:B------:R-:W-:Y:S01]  /*4ba0*/  @!P1 PRMT R147, R0, 0x7610, R147 ;  /* 0x0000761000939816 */ /* 0x000fe20000000093 */
[----:B--2---:R-:W3:Y:S06]  /*4bb0*/  @!P1 LDC R72, c[0x0][0x880] ;  /* 0x00022000ff489b82 */ /* 0x004eec0000000800 */
.L_x_89:
[----:B---3-5:R-:W-:Y:S01]  /*4bc0*/  @!P0 ISETP.EQ.AND P1, PT, R72, RZ, PT ;  /* 0x000000ff4800820c */ /* 0x028fe20003f22270 */
[----:B------:R-:W-:Y:S01]  /*4bd0*/  @!UPT UIADD3 URZ, UPT, UPT, URZ, URZ, URZ ;  /* 0x000000fffffff290 */ /* 0x000fe2000fffe0ff */
[----:B------:R-:W-:Y:S11]  /*4be0*/  @!P0 BRA `(.L_x_90) ;  /* 0x0000000000188947 */ /* 0x000ff60003800000 */
[----:B------:R-:W-:Y:S02]  /*4bf0*/  LOP3.LUT P0, RZ, R147, 0xff, RZ, 0xc0, !PT ;  /* 0x000000ff93ff7812 */ /* 0x000fe4000780c0ff */
[----:B------:R-:W-:Y:S04]  /*4c00*/  ISETP.NE.U32.AND P1, PT, R2, RZ, PT ;  /* 0x000000ff0200720c */ /* 0x000fe80003f25070 */
[----:B------:R-:W-:Y:S04]  /*4c10*/  ISETP.NE.AND.EX P1, PT, R3, RZ, PT, P1 ;  /* 0x000000ff0300720c */ /* 0x000fe80003f25310 */
[----:B------:R-:W-:Y:S03]  /*4c20*/  PLOP3.LUT P1, PT, P1, PT, PT, 0x8, 0x80 ;  /* 0x000000000080781c */ /* 0x000fe60000f2e170 */
[----:B------:R-:W-:Y:S11]  /*4c30*/  @P0 ISETP.EQ.AND P1, PT, R72, RZ, PT ;  /* 0x000000ff4800020c */ /* 0x000ff60003f22270 */
[----:B------:R-:W-:Y:S02]  /*4c40*/  @!UPT UIADD3 URZ, UPT, UPT, URZ, URZ, URZ ;  /* 0x000000fffffff290 */ /* 0x000fe4000fffe0ff */
.L_x_90:
[----:B------:R-:W2:Y:S01]  /*4c50*/  SYNCS.PHASECHK.TRANS64.TRYWAIT P0, [UR17+0x38], R6 ;  /* 0x00003806ff0075a7 */ /* 0x000ea20008001111 */
[----:B------:R-:W-:Y:S02]  /*4c60*/  ELECT P2, URZ, PT ;  /* 0x0000000000ff782f */ /* 0x000fe40003840000 */
[----:B------:R-:W-:Y:S01]  /*4c70*/  IADD3 R14, PT, PT, R14, 0x1, RZ ;  /* 0x000000010e0e7810 */ /* 0x000fe20007ffe0ff */
[----:B--2---:R-:W-:Y:S10]  /*4c80*/  @!P0 BRA `(.L_x_91) ;  /* 0x0000003000748947 */ /* 0x004ff40003800000 */
.L_x_143:
[----:B------:R-:W-:Y:S01]  /*4c90*/  PLOP3.LUT P1, PT, P1, P2, PT, 0xf2, 0x2f ;  /* 0x00000000002f781c */ /* 0x000fe20000f25e72 */
[----:B------:R-:W-:Y:S01]  /*4ca0*/  UMOV UR18, 0x0 ;  /* 0x0000000000127882 */ /* 0x000fe20000000000 */
[----:B------:R-:W-:Y:S01]  /*4cb0*/  UMOV UR19, 0x10000000 ;  /* 0x1000000000137882 */ /* 0x000fe20000000000 */
[----:B------:R-:W-:Y:S01]  /*4cc0*/  UMOV UR12, UR36 ;  /* 0x00000024000c7c82 */ /* 0x000fe20008000000 */
[----:B------:R-:W-:Y:S01]  /*4cd0*/  LOP3.LUT R15, R15, 0x1, RZ, 0x3c, !PT ;  /* 0x000000010f0f7812 */ /* 0x000fe200078e3cff */
[----:B------:R-:W-:Y:S01]  /*4ce0*/  UPLOP3.LUT UP3, UPT, UPT, UPT, UPT, 0x80, 0x8 ;  /* 0x000000000008789c */ /* 0x000fe20003f6f070 */
[----:B------:R-:W-:Y:S07]  /*4cf0*/  UMOV UR36, UR24 ;  /* 0x0000001800247c82 */ /* 0x000fee0008000000 */
[----:B-1----:R-:W-:Y:S01]  /*4d00*/  @!P1 IADD3 R6, P0, PT, R16, 0x580, RZ ;  /* 0x0000058010069810 */ /* 0x002fe20007f1e0ff */
[----:B------:R-:W-:Y:S03]  /*4d10*/  VOTEU.ALL UP0, P1 ;  /* 0x0000000000ff7886 */ /* 0x000fe60000800000 */
[----:B------:R-:W-:Y:S01]  /*4d20*/  @!P1 R2UR UR5, R6 ;  /* 0x00000000060592ca */ /* 0x000fe200000e0000 */
[----:B------:R-:W-:Y:S01]  /*4d30*/  @!P1 IMAD.X R0, RZ, RZ, R17, P0 ;  /* 0x000000ffff009224 */ /* 0x000fe200000e0611 */
[----:B------:R-:W-:Y:S01]  /*4d40*/  @!UP0 USHF.L.U32 UR10, UR46, 0x6, URZ ;  /* 0x000000062e0a8899 */ /* 0x000fe200080006ff */
[----:B------:R-:W-:Y:S01]  /*4d50*/  ISETP.NE.AND P0, PT, R14, 0x2, PT ;  /* 0x000000020e00780c */ /* 0x000fe20003f05270 */
[----:B------:R-:W-:Y:S02]  /*4d60*/  @!UP0 USHF.L.U32 UR11, UR45, 0x7, URZ ;  /* 0x000000072d0b8899 */ /* 0x000fe400080006ff */
[----:B------:R-:W-:Y:S01]  /*4d70*/  @!P1 R2UR UR4, R0 ;  /* 0x00000000000492ca */ /* 0x000fe200000e0000 */
[----:B------:R-:W-:Y:S01]  /*4d80*/  @!UP0 UIADD3 UR8, UPT, UPT, UR17, 0x200, URZ ;  /* 0x0000020011088890 */ /* 0x000fe2000fffe0ff */
[----:B------:R-:W-:Y:S01]  /*4d90*/  SEL R0, RZ, 0x1, P0 ;  /* 0x00000001ff007807 */ /* 0x000fe20000000000 */
[----:B------:R-:W-:Y:S01]  /*4da0*/  @!UP0 UIADD3 UR9, UPT, UPT, UR17, 0x30, URZ ;  /* 0x0000003011098890 */ /* 0x000fe2000fffe0ff */
[----:B------:R-:W-:Y:S01]  /*4db0*/  SEL R14, R14, RZ, P0 ;  /* 0x000000ff0e0e7207 */ /* 0x000fe20000000000 */
[----:B------:R-:W-:Y:S01]  /*4dc0*/  VOTEU.ALL UP0, P1 ;  /* 0x0000000000ff7886 */ /* 0x000fe20000800000 */
[----:B------:R-:W-:Y:S01]  /*4dd0*/  LOP3.LUT R13, R13, R0, RZ, 0x3c, !PT ;  /* 0x000000000d0d7212 */ /* 0x000fe200078e3cff */
[----:B------:R-:W-:Y:S01]  /*4de0*/  IMAD.U32 R6, RZ, RZ, UR5 ;  /* 0x00000005ff067e24 */ /* 0x000fe2000f8e00ff */
[----:B------:R-:W-:Y:S02]  /*4df0*/  UIADD3 UR46, UPT, UPT, UR7, UR57, URZ ;  /* 0x00000039072e7290 */ /* 0x000fe4000fffe0ff */
[----:B------:R-:W-:Y:S03]  /*4e00*/  UIADD3 UR45, UPT, UPT, UR13, UR60, URZ ;  /* 0x0000003c0d2d7290 */ /* 0x000fe6000fffe0ff */
[----:B------:R-:W-:Y:S01]  /*4e10*/  IMAD.U32 R7, RZ, RZ, UR4 ;  /* 0x00000004ff077e24 */ /* 0x000fe2000f8e00ff */
[----:B------:R-:W-:Y:S04]  /*4e20*/  @!P1 R2UR UR4, R6 ;  /* 0x00000000060492ca */ /* 0x000fe800000e0000 */
[----:B------:R-:W-:Y:S11]  /*4e30*/  @!P1 R2UR UR5, R7 ;  /* 0x00000000070592ca */ /* 0x000ff600000e0000 */
[----:B------:R-:W-:Y:S02]  /*4e40*/  @!UPT UIADD3 URZ, UPT, UPT, URZ, URZ, URZ ;  /* 0x000000fffffff290 */ /* 0x000fe4000fffe0ff */
[----:B------:R2:W-:Y:S01]  /*4e50*/  @!UP0 UTMALDG.3D [UR8], [UR4], desc[UR18] ;  /* 0x00001208040085b4 */ /* 0x0005e20008011000 */
[----:B------:R2:W-:Y:S01]  /*4e60*/  @!P1 SYNCS.ARRIVE.TRANS64.RED.A0TR RZ, [UR17+0x30], R12 ;  /* 0x0000300cffff99a7 */ /* 0x0005e20008300411 */
[----:B------:R-:W-:Y:S01]  /*4e70*/  SYNCS.ARRIVE.TRANS64.RED.A1T0 RZ, [UR55], RZ ;  /* 0x000000ffffff79a7 */ /* 0x000fe20008100437 */
[----:B------:R-:W-:Y:S05]  /*4e80*/  BRA.U UP1, `(.L_x_92) ;  /* 0xfffffff5018c7547 */ /* 0x000fea000b83ffff */
[----:B------:R-:W-:Y:S07]  /*4e90*/  MOV R0, UR17 ;  /* 0x0000001100007c02 */ /* 0x000fee0008000f00 */
.L_x_93:
[----:B-1----:R-:W-:-:S04]  /*4ea0*/  SHF.L.U32 R2, R15, 0x1f, RZ ;  /* 0x0000001f0f027819 */ /* 0x002fc800000006ff */
[----:B------:R1:W3:Y:S03]  /*4eb0*/  SYNCS.PHASECHK.TRANS64.TRYWAIT P0, [R0+URZ+0x38], R2 ;  /* 0x00003802000075a7 */ /* 0x0002e600080011ff */
[----:B---3--:R-:W-:Y:S05]  /*4ec0*/  @!P0 NANOSLEEP.SYNCS 0x989680 ;  /* 0x009896800000895d */ /* 0x008fea0003900000 */
[----:B------:R-:W3:Y:S02]  /*4ed0*/  @!P0 SYNCS.PHASECHK.TRANS64 P0, [R0+URZ+0x38], R2 ;  /* 0x00003802000085a7 */ /* 0x000ee400080010ff */
[----:B--23--:R-:W-:Y:S05]  /*4ee0*/  @P0 EXIT ;  /* 0x000000000000094d */ /* 0x00cfea0003800000 */
[----:B------:R-:W-:Y:S05]  /*4ef0*/  BRA `(.L_x_93) ;  /* 0xfffffffc00e87947 */ /* 0x000fea000383ffff */
.L_x_84:
[----:B------:R-:W-:-:S06]  /*4f00*/  UISETP.GE.AND UP0, UPT, UR18, 0x4, UPT ;  /* 0x000000041200788c */ /* 0x000fcc000bf06270 */
[----:B------:R-:W-:-:S13]  /*4f10*/  PLOP3.LUT P0, PT, PT, PT, UP0, 0x80, 0x8 ;  /* 0x000000000008781c */ /* 0x000fda0003f0f008 */
[----:B------:R-:W-:Y:S05]  /*4f20*/  @!P0 EXIT ;  /* 0x000000000000894d */ /* 0x000fea0003800000 */
[----:B------:R-:W-:Y:S01]  /*4f30*/  BAR.SYNC.DEFER_BLOCKING 0x6, 0xa0 ;  /* 0x0182800000007b1d */ /* 0x000fe20000010000 */
[C---:B------:R-:W-:Y:S01]  /*4f40*/  IMAD.SHL.U32 R146, R142.reuse, 0x40, RZ ;  /* 0x000000408e927824 */ /* 0x040fe200078e00ff */
[C---:B------:R-:W-:Y:S01]  /*4f50*/  R2P PR, R142.reuse, 0x6 ;  /* 0x000000068e007804 */ /* 0x040fe20000000000 */
[----:B------:R-:W-:Y:S02]  /*4f60*/  IMAD.SHL.U32 R4, R142, 0x8, RZ ;  /* 0x000000088e047824 */ /* 0x000fe400078e00ff */
[----:B------:R-:W-:Y:S02]  /*4f70*/  HFMA2 R68, -RZ, RZ, 0, 0 ;  /* 0x00000000ff447431 */ /* 0x000fe400000001ff */
[----:B------:R-:W-:Y:S01]  /*4f80*/  IMAD.MOV.U32 R144, RZ, RZ, 0x20 ;  /* 0x00000020ff907424 */ /* 0x000fe200078e00ff */
[----:B------:R-:W-:Y:S01]  /*4f90*/  UMOV UR44, 0x400 ;  /* 0x00000400002c7882 */ /* 0x000fe20000000000 */
[----:B------:R-:W1:Y:S01]  /*4fa0*/  LDC.64 R138, c[0x0][0x888] ;  /* 0x00022200ff8a7b82 */ /* 0x000e620000000a00 */
[----:B------:R-:W-:Y:S01]  /*4fb0*/  ULEA UR44, UR55, UR44, 0x18 ;  /* 0x0000002c372c7291 */ /* 0x000fe2000f8ec0ff */
[----:B------:R-:W-:Y:S01]  /*4fc0*/  LOP3.LUT R5, R146, 0x180, RZ, 0xc0, !PT ;  /* 0x0000018092057812 */ /* 0x000fe200078ec0ff */
[----:B------:R-:W-:Y:S01]  /*4fd0*/  IMAD.MOV.U32 R145, RZ, RZ, 0x10 ;  /* 0x00000010ff917424 */ /* 0x000fe200078e00ff */
[----:B------:R-:W-:Y:S01]  /*4fe0*/  SEL R144, R144, 0xffffffe0, !P2 ;  /* 0xffffffe090907807 */ /* 0x000fe20005000000 */
[----:B------:R-:W-:Y:S01]  /*4ff0*/  IMAD.U32 R69, R142, 0x10000, RZ ;  /* 0x000100008e457824 */ /* 0x000fe200078e00ff */
[----:B------:R-:W-:Y:S01]  /*5000*/  LOP3.LUT R4, R5, 0x30, R4, 0xf8, !PT ;  /* 0x0000003005047812 */ /* 0x000fe200078ef804 */
[----:B------:R-:W-:Y:S01]  /*5010*/  UIADD3 UR4, UPT, UPT, UR44, 0x2200, URZ ;  /* 0x000022002c047890 */ /* 0x000fe2000fffe0ff */
[----:B------:R-:W2:Y:S01]  /*5020*/  LDC.64 R140, c[0x0][0x890] ;  /* 0x00022400ff8c7b82 */ /* 0x000ea20000000a00 */
[----:B------:R-:W-:-:S02]  /*5030*/  SEL R145, R145, 0xfffffff0, !P1 ;  /* 0xfffffff091917807 */ /* 0x000fc40004800000 */
[----:B------:R-:W-:Y:S02]  /*5040*/  CS2R R152, SRZ ;  /* 0x0000000000987805 */ /* 0x000fe4000001ff00 */
[----:B------:R-:W-:Y:S02]  /*5050*/  LOP3.LUT R146, R4, 0x1e40, R146, 0xf8, !PT ;  /* 0x00001e4004927812 */ /* 0x000fe400078ef892 */
[----:B------:R-:W-:Y:S02]  /*5060*/  CS2R R150, SRZ ;  /* 0x0000000000967805 */ /* 0x000fe4000001ff00 */
[----:B------:R-:W-:Y:S01]  /*5070*/  SHF.R.U32.HI R143, RZ, 0x4, R144 ;  /* 0x00000004ff8f7819 */ /* 0x000fe20000011690 */
[----:B------:R-:W-:Y:S01]  /*5080*/  IMAD.U32 R154, RZ, RZ, UR4 ;  /* 0x00000004ff9a7e24 */ /* 0x000fe2000f8e00ff */
[----:B------:R-:W-:Y:S01]  /*5090*/  LOP3.LUT R69, R69, 0x600000, RZ, 0xc0, !PT ;  /* 0x0060000045457812 */ /* 0x000fe200078ec0ff */
[----:B------:R-:W3:Y:S01]  /*50a0*/  LDC.64 R136, c[0x0][0x8b0] ;  /* 0x00022c00ff887b82 */ /* 0x000ee20000000a00 */
[----:B------:R-:W4:Y:S01]  /*50b0*/  LDS R0, [UR44+0x100] ;  /* 0x0001002cff007984 */ /* 0x000f220008000800 */
[----:B------:R-:W-:Y:S01]  /*50c0*/  VIADD R4, R146, UR44 ;  /* 0x0000002c92047c36 */ /* 0x000fe20008000000 */
[C---:B------:R-:W-:Y:S01]  /*50d0*/  LEA.HI R143, R145.reuse, R143, RZ, 0x1c ;  /* 0x0000008f918f7211 */ /* 0x040fe200078fe0ff */
[----:B------:R-:W1:Y:S02]  /*50e0*/  LDCU UR53, c[0x0][0x370] ;  /* 0x00006e00ff3577ac */ /* 0x000e640008000800 */
[--C-:B------:R-:W-:Y:S01]  /*50f0*/  IMAD.IADD R145, R145, 0x1, R4.reuse ;  /* 0x0000000191917824 */ /* 0x100fe200078e0204 */
[----:B------:R-:W-:Y:S01]  /*5100*/  IADD3 R144, PT, PT, R144, R4, RZ ;  /* 0x0000000490907210 */ /* 0x000fe20007ffe0ff */
[----:B------:R-:W1:Y:S01]  /*5110*/  LDC.64 R134, c[0x0][0x8a8] ;  /* 0x00022a00ff867b82 */ /* 0x000e620000000a00 */
[----:B------:R-:W-:Y:S01]  /*5120*/  IMAD R143, R143, 0x10, R4 ;  /* 0x000000108f8f7824 */ /* 0x000fe200078e0204 */
[----:B------:R-:W1:Y:S01]  /*5130*/  LDCU.64 UR62, c[0x0][0x348] ;  /* 0x00006900ff3e77ac */ /* 0x000e620008000a00 */
[----:B------:R-:W1:Y:S01]  /*5140*/  LDCU UR41, c[0x0][0xb0c] ;  /* 0x00016180ff2977ac */ /* 0x000e620008000800 */
[----:B------:R-:W1:Y:S01]  /*5150*/  LDCU UR39, c[0x0][0xb30] ;  /* 0x00016600ff2777ac */ /* 0x000e620008000800 */
[----:B------:R-:W1:Y:S01]  /*5160*/  LDCU.64 UR58, c[0x0][0x888] ;  /* 0x00011100ff3a77ac */ /* 0x000e620008000a00 */
[----:B------:R-:W1:Y:S01]  /*5170*/  LDCU.64 UR42, c[0x0][0xb28] ;  /* 0x00016500ff2a77ac */ /* 0x000e620008000a00 */
[----:B------:R-:W1:Y:S01]  /*5180*/  LDCU.128 UR48, c[0x0][0xb10] ;  /* 0x00016200ff3077ac */ /* 0x000e620008000c00 */
[----:B------:R-:W1:Y:S01]  /*5190*/  LDCU UR52, c[0x0][0x374] ;  /* 0x00006e80ff3477ac */ /* 0x000e620008000800 */
[----:B------:R-:W-:Y:S01]  /*51a0*/  UIADD3 UR56, UPT, UPT, UR44, 0x200, URZ ;  /* 0x000002002c387890 */ /* 0x000fe2000fffe0ff */
[----:B--2-4-:R-:W-:-:S11]  /*51b0*/  IMAD.IADD R69, R0, 0x1, R69 ;  /* 0x0000000100457824 */ /* 0x014fd600078e0245 */
.L_x_111:
[----:B------:R-:W-:Y:S02]  /*51c0*/  LEA R3, R150, UR44, 0x3 ;  /* 0x0000002c96037c11 */ /* 0x000fe4000f8e18ff */
[----:B------:R-:W-:Y:S02]  /*51d0*/  SHF.L.U32 R0, R152, 0x1f, RZ ;  /* 0x0000001f98007819 */ /* 0x000fe400000006ff */
[----:B------:R-:W-:Y:S02]  /*51e0*/  LEA R4, R150, UR44, 0x4 ;  /* 0x0000002c96047c11 */ /* 0x000fe4000f8e20ff */
[----:B--2---:R-:W2:Y:S02]  /*51f0*/  SYNCS.PHASECHK.TRANS64.TRYWAIT P0, [R3+URZ+0x50], R0 ;  /* 0x00005000030075a7 */ /* 0x004ea400080011ff */
[----:B-12---:R-:W-:Y:S05]  /*5200*/  @!P0 BRA `(.L_x_94) ;  /* 0x0000002c002c8947 */ /* 0x006fea0003800000 */
.L_x_144:
[----:B------:R-:W4:Y:S01]  /*5210*/  LDS.128 R4, [R4+0xe0] ;  /* 0x0000e00004047984 */ /* 0x000f220000000c00 */
[----:B------:R-:W-:Y:S01]  /*5220*/  UISETP.GE.AND UP0, UPT, UR40, 0x1, UPT ;  /* 0x000000012800788c */ /* 0x000fe2000bf06270 */
[----:B------:R-:W-:Y:S01]  /*5230*/  @!PT LDS RZ, [RZ] ;  /* 0x00000000fffff984 */ /* 0x000fe20000000800 */
[----:B------:R-:W-:Y:S01]  /*5240*/  @!PT LDS RZ, [RZ] ;  /* 0x00000000fffff984 */ /* 0x000fe20000000800 */
[----:B------:R-:W-:Y:S01]  /*5250*/  @!PT LDS RZ, [RZ] ;  /* 0x00000000fffff984 */ /* 0x000fe20000000800 */
[----:B------:R-:W-:Y:S01]  /*5260*/  @!PT LDS RZ, [RZ] ;  /* 0x00000000fffff984 */ /* 0x000fe20000000800 */
[----:B------:R1:W-:Y:S06]  /*5270*/  MEMBAR.ALL.CTA ;  /* 0x0000000000007992 */ /* 0x0003ec0000008000 */
[----:B-1----:R-:W1:Y:S01]  /*5280*/  FENCE.VIEW.ASYNC.S ;  /* 0x00000000000073c6 */ /* 0x002e620000000000 */
[----:B----4-:R-:W-:Y:S11]  /*5290*/  LOP3.LUT P0, RZ, R6, 0x1, RZ, 0xc0, !PT ;  /* 0x0000000106ff7812 */ /* 0x010ff6000780c0ff */
[----:B------:R-:W-:Y:S02]  /*52a0*/  @!UPT UIADD3 URZ, UPT, UPT, URZ, URZ, URZ ;  /* 0x000000fffffff290 */ /* 0x000fe4000fffe0ff */
[----:B-1----:R-:W-:Y:S01]  /*52b0*/  VOTEU.ANY UP1, P0 ;  /* 0x0000000000ff7886 */ /* 0x002fe20000020100 */
[----:B------:R-:W-:Y:S01]  /*52c0*/  PLOP3.LUT P0, PT, PT, PT, UP1, 0x80, 0x8 ;  /* 0x000000000008781c */ /* 0x000fe20003f0f018 */
[----:B------:R-:W-:Y:S11]  /*52d0*/  UP2UR UR47, UPR, URZ, 0x2 ;  /* 0x00000002ff2f7883 */ /* 0x000ff60008000000 */
[----:B------:R-:W-:Y:S01]  /*52e0*/  @!UPT UIADD3 URZ, UPT, UPT, URZ, URZ, URZ ;  /* 0x000000fffffff290 */ /* 0x000fe2000fffe0ff */
        /* <DEDUP_REMOVED lines=13> */
[----:B------:R-:W2:Y:S01]  /*53c0*/  LDCU UR12, c[0x0][0xb20] ;  /* 0x00016400ff0c77ac */ /* 0x000ea20008000800 */
[----:B------:R-:W-:Y:S02]  /*53d0*/  UIMAD.WIDE.U32 UR4, UR52, UR51, URZ ;  /* 0x00000033340472a5 */ /* 0x000fe4000f8e00ff */
[----:B------:R-:W-:Y:S02]  /*53e0*/  UIMAD.WIDE.U32 UR6, UR53, UR48, URZ ;  /* 0x00000030350672a5 */ /* 0x000fe4000f8e00ff */
[----:B------:R-:W-:Y:S02]  /*53f0*/  UISETP.NE.AND UP0, UPT, UR50, 0x1, UPT ;  /* 0x000000013200788c */ /* 0x000fe4000bf05270 */
[----:B------:R-:W-:Y:S02]  /*5400*/  UIMAD.WIDE.U32 UR8, UR37, UR51, URZ ;  /* 0x00000033250872a5 */ /* 0x000fe4000f8e00ff */
[----:B------:R-:W-:Y:S02]  /*5410*/  UIMAD.WIDE.U32 UR10, UR38, UR48, URZ ;  /* 0x00000030260a72a5 */ /* 0x000fe4000f8e00ff */
[----:B------:R-:W-:Y:S02]  /*5420*/  UISETP.NE.AND UP1, UPT, UR41, 0x1, UPT ;  /* 0x000000012900788c */ /* 0x000fe4000bf25270 */
[----:B------:R-:W-:Y:S01]  /*5430*/  UISETP.NE.AND UP2, UPT, UR40, 0x1, UPT ;  /* 0x000000012800788c */ /* 0x000fe2000bf45270 */
[----:B------:R-:W-:Y:S02]  /*5440*/  UMOV UR4, UR5 ;  /* 0x0000000500047c82 */ /* 0x000fe40008000000 */
[----:B--2---:R-:W-:Y:S03]  /*5450*/  USHF.R.U32.HI UR5, URZ, UR12, UR4 ;  /* 0x0000000cff057299 */ /* 0x004fe60008011604 */
[----:B------:R-:W-:Y:S02]  /*5460*/  UMOV UR4, UR7 ;  /* 0x0000000700047c82 */ /* 0x000fe40008000000 */
[----:B------:R-:W-:Y:S02]  /*5470*/  USHF.R.U32.HI UR7, URZ, UR49, UR4 ;  /* 0x00000031ff077299 */ /* 0x000fe40008011604 */
[----:B------:R-:W-:Y:S02]  /*5480*/  USEL UR4, UR52, UR5, !UP0 ;  /* 0x0000000534047287 */ /* 0x000fe4000c000000 */
[----:B------:R-:W-:Y:S01]  /*5490*/  USEL UR7, UR53, UR7, !UP1 ;  /* 0x0000000735077287 */ /* 0x000fe2000c800000 */
[----:B------:R-:W-:Y:S01]  /*54a0*/  UMOV UR5, UR9 ;  /* 0x0000000900057c82 */ /* 0x000fe20008000000 */
[----:B------:R-:W-:Y:S02]  /*54b0*/  UIMAD.WIDE.U32 UR8, UR4, UR42, URZ ;  /* 0x0000002a040872a5 */ /* 0x000fe4000f8e00ff */
[----:B------:R-:W-:Y:S03]  /*54c0*/  USHF.R.U32.HI UR6, URZ, UR12, UR5 ;  /* 0x0000000cff067299 */ /* 0x000fe60008011605 */
[----:B------:R-:W-:Y:S01]  /*54d0*/  UMOV UR5, UR11 ;  /* 0x0000000b00057c82 */ /* 0x000fe20008000000 */
[----:B------:R-:W-:Y:S02]  /*54e0*/  UIMAD.WIDE.U32 UR10, UR7, UR42, URZ ;  /* 0x0000002a070a72a5 */ /* 0x000fe4000f8e00ff */
[----:B------:R-:W-:Y:S02]  /*54f0*/  USHF.R.U32.HI UR12, URZ, UR49, UR5 ;  /* 0x00000031ff0c7299 */ /* 0x000fe40008011605 */
[----:B------:R-:W-:Y:S01]  /*5500*/  USEL UR6, UR37, UR6, !UP0 ;  /* 0x0000000625067287 */ /* 0x000fe2000c000000 */
[----:B------:R-:W-:Y:S02]  /*5510*/  UMOV UR5, UR9 ;  /* 0x0000000900057c82 */ /* 0x000fe40008000000 */
[----:B------:R-:W-:Y:S01]  /*5520*/  UMOV UR10, UR11 ;  /* 0x0000000b000a7c82 */ /* 0x000fe20008000000 */
[----:B------:R-:W-:Y:S02]  /*5530*/  @UP2 USHF.R.U32.HI UR4, URZ, UR43, UR5 ;  /* 0x0000002bff042299 */ /* 0x000fe40008011605 */
[----:B------:R-:W-:Y:S02]  /*5540*/  @UP2 USHF.R.U32.HI UR7, URZ, UR43, UR10 ;  /* 0x0000002bff072299 */ /* 0x000fe4000801160a */
[----:B------:R-:W-:Y:S02]  /*5550*/  UIMAD UR4, UR40, UR4, URZ ;  /* 0x00000004280472a4 */ /* 0x000fe4000f8e02ff */
[----:B------:R-:W-:Y:S02]  /*5560*/  UIMAD.WIDE.U32 UR10, UR6, UR42, URZ ;  /* 0x0000002a060a72a5 */ /* 0x000fe4000f8e00ff */
[----:B------:R-:W-:Y:S02]  /*5570*/  USEL UR5, UR38, UR12, !UP1 ;  /* 0x0000000c26057287 */ /* 0x000fe4000c800000 */
[----:B------:R-:W-:Y:S02]  /*5580*/  UIMAD UR8, UR40, UR7, URZ ;  /* 0x00000007280872a4 */ /* 0x000fe4000f8e02ff */
[----:B------:R-:W-:Y:S03]  /*5590*/  UISETP.GE.AND UP0, UPT, UR6, UR4, UPT ;  /* 0x000000040600728c */ /* 0x000fe6000bf06270 */
[----:B------:R-:W-:Y:S01]  /*55a0*/  UMOV UR4, UR11 ;  /* 0x0000000b00047c82 */ /* 0x000fe20008000000 */
[----:B------:R-:W-:Y:S02]  /*55b0*/  UISETP.GE.OR UP0, UPT, UR5, UR8, UP0 ;  /* 0x000000080500728c */ /* 0x000fe40008706670 */
[----:B------:R-:W-:Y:S02]  /*55c0*/  USHF.R.U32.HI UR4, URZ, UR43, UR4 ;  /* 0x0000002bff047299 */ /* 0x000fe40008011604 */
[----:B------:R-:W-:Y:S02]  /*55d0*/  UIMAD.WIDE.U32 UR8, UR5, UR42, URZ ;  /* 0x0000002a050872a5 */ /* 0x000fe4000f8e00ff */
[----:B------:R-:W-:Y:S02]  /*55e0*/  USEL UR11, UR6, UR4, !UP2 ;  /* 0x00000004060b7287 */ /* 0x000fe4000d000000 */
[----:B------:R-:W-:Y:S02]  /*55f0*/  UIADD3 UR8, UPT, UPT, -UR5, URZ, URZ ;  /* 0x000000ff05087290 */ /* 0x000fe4000fffe1ff */
[----:B------:R-:W-:Y:S01]  /*5600*/  UIADD3 UR10, UPT, UPT, -UR11, URZ, URZ ;  /* 0x000000ff0b0a7290 */ /* 0x000fe2000fffe1ff */
[----:B------:R-:W-:Y:S01]  /*5610*/  @!UP0 UMOV UR4, UR9 ;  /* 0x0000000900048c82 */ /* 0x000fe20008000000 */
[----:B------:R-:W-:Y:S02]  /*5620*/  UIADD3 UR9, UPT, UPT, -UR6, URZ, URZ ;  /* 0x000000ff06097290 */ /* 0x000fe4000fffe1ff */
[----:B------:R-:W-:Y:S02]  /*5630*/  @!UP0 USHF.R.U32.HI UR4, URZ, UR43, UR4 ;  /* 0x0000002bff048299 */ /* 0x000fe40008011604 */
[----:B------:R-:W-:Y:S02]  /*5640*/  UIMAD UR10, UR40, UR10, UR6 ;  /* 0x0000000a280a72a4 */ /* 0x000fe4000f8e0206 */
[----:B------:R-:W-:Y:S04]  /*5650*/  @!UP0 USEL UR4, UR5, UR4, !UP2 ;  /* 0x0000000405048287 */ /* 0x000fe8000d000000 */
[----:B------:R-:W-:Y:S02]  /*5660*/  @!UP0 UIMAD UR10, UR7, UR10, UR4 ;  /* 0x0000000a070a82a4 */ /* 0x000fe4000f8e0204 */
[----:B------:R-:W-:Y:S02]  /*5670*/  @!UP0 UIADD3 UR11, UPT, UPT, UR11, -UR4, URZ ;  /* 0x800000040b0b8290 */ /* 0x000fe4000fffe0ff */
[----:B------:R-:W-:Y:S02]  /*5680*/  UIMAD UR7, UR41, UR8, UR38 ;  /* 0x00000008290772a4 */ /* 0x000fe4000f8e0226 */
[----:B------:R-:W-:Y:S02]  /*5690*/  @!UP0 UIMAD UR6, UR11, UR40, UR5 ;  /* 0x000000280b0682a4 */ /* 0x000fe4000f8e0205 */
[----:B------:R-:W-:Y:S01]  /*56a0*/  UIMAD UR4, UR50, UR9, UR37 ;  /* 0x00000009320472a4 */ /* 0x000fe2000f8e0225 */
[----:B------:R-:W-:Y:S02]  /*56b0*/  @!UP0 UMOV UR5, UR10 ;  /* 0x0000000a00058c82 */ /* 0x000fe40008000000 */
[----:B------:R-:W-:Y:S02]  /*56c0*/  UIMAD UR38, UR5, UR41, UR7 ;  /* 0x00000029052672a4 */ /* 0x000fe4000f8e0207 */
[----:B------:R-:W-:Y:S11]  /*56d0*/  UIMAD UR37, UR6, UR50, UR4 ;  /* 0x00000032062572a4 */ /* 0x000ff6000f8e0204 */
[----:B------:R-:W-:Y:S01]  /*56e0*/  @!UPT UIADD3 URZ, UPT, UPT, URZ, URZ, URZ ;  /* 0x000000fffffff290 */ /* 0x000fe2000fffe0ff */
.L_x_95:
[----:B------:R-:W-:Y:S01]  /*56f0*/  UISETP.NE.AND UP0, UPT, UR39, 0x1, UPT ;  /* 0x000000012700788c */ /* 0x000fe2000bf05270 */
[----:B------:R-:W-:Y:S10]  /*5700*/  IADD3 R150, PT, PT, R150, 0x1, RZ ;  /* 0x0000000196967810 */ /* 0x000ff40007ffe0ff */
[----:B------:R-:W2:Y:S01]  /*5710*/  @!UP0 LDCU.128 UR12, c[0x0][0xb10] ;  /* 0x00016200ff0c87ac */ /* 0x000ea20008000c00 */
[----:B------:R-:W4:Y:S01]  /*5720*/  @!UP0 LDCU UR5, c[0x0][0xb0c] ;  /* 0x00016180ff0587ac */ /* 0x000f220008000800 */
[----:B------:R-:W3:Y:S01]  /*5730*/  @!UP0 LDCU UR10, c[0x0][0xb20] ;  /* 0x00016400ff0a87ac */ /* 0x000ee20008000800 */
[----:B--2---:R-:W-:Y:S02]  /*5740*/  UIMAD.WIDE.U32 UR8, UR38, UR12, URZ ;  /* 0x0000000c260872a5 */ /* 0x004fe4000f8e00ff */
[----:B------:R-:W-:Y:S02]  /*5750*/  UIMAD.WIDE.U32 UR6, UR37, UR15, URZ ;  /* 0x0000000f250672a5 */ /* 0x000fe4000f8e00ff */
[----:B------:R-:W-:Y:S03]  /*5760*/  @!UP0 UISETP.NE.AND UP1, UPT, UR14, 0x1, UPT ;  /* 0x000000010e00888c */ /* 0x000fe6000bf25270 */
[----:B------:R-:W-:Y:S01]  /*5770*/  @!UP0 UMOV UR4, UR9 ;  /* 0x0000000900048c82 */ /* 0x000fe20008000000 */
[----:B----4-:R-:W-:Y:S02]  /*5780*/  @!UP0 UISETP.NE.AND UP2, UPT, UR5, 0x1, UPT ;  /* 0x000000010500888c */ /* 0x010fe4000bf45270 */
[----:B------:R-:W-:Y:S01]  /*5790*/  @!UP0 USHF.R.U32.HI UR4, URZ, UR13, UR4 ;  /* 0x0000000dff048299 */ /* 0x000fe20008011604 */
[----:B------:R-:W-:Y:S02]  /*57a0*/  @!UP0 UMOV UR6, UR7 ;  /* 0x0000000700068c82 */ /* 0x000fe40008000000 */
[----:B---3--:R-:W-:Y:S02]  /*57b0*/  @!UP0 USHF.R.U32.HI UR6, URZ, UR10, UR6 ;  /* 0x0000000aff068299 */ /* 0x008fe40008011606 */
[----:B------:R-:W-:Y:S02]  /*57c0*/  @!UP0 USEL UR7, UR38, UR4, !UP2 ;  /* 0x0000000426078287 */ /* 0x000fe4000d000000 */
[----:B------:R-:W-:Y:S04]  /*57d0*/  @!UP0 USEL UR6, UR37, UR6, !UP1 ;  /* 0x0000000625068287 */ /* 0x000fe8000c800000 */
[----:B------:R-:W-:Y:S02]  /*57e0*/  @!UP0 UIADD3 UR4, UPT, UPT, -UR7, UR6, URZ ;  /* 0x0000000607048290 */ /* 0x000fe4000fffe1ff */
[----:B------:R-:W-:Y:S02]  /*57f0*/  @!UP0 UIADD3 UR6, UPT, UPT, UR7, -UR6, URZ ;  /* 0x8000000607068290 */ /* 0x000fe4000fffe0ff */
[----:B------:R-:W-:Y:S02]  /*5800*/  @!UP0 UIMAD UR38, UR4, UR5, UR38 ;  /* 0x00000005042682a4 */ /* 0x000fe4000f8e0226 */
[----:B------:R-:W-:Y:S02]  /*5810*/  @!UP0 UIMAD UR37, UR6, UR14, UR37 ;  /* 0x0000000e062582a4 */ /* 0x000fe4000f8e0225 */
[----:B------:R-:W-:Y:S09]  /*5820*/  ULOP3.LUT UP0, URZ, UR56, 0x1b0, URZ, 0xc0, !UPT ;  /* 0x000001b038ff7892 */ /* 0x000ff2000f80c0ff */
[----:B------:R-:W-:Y:S05]  /*5830*/  BRA.U !UP0, `(.L_x_96) ;  /* 0x0000000108407547 */ /* 0x000fea000b800000 */
[----:B------:R-:W2:Y:S01]  /*5840*/  LDCU.64 UR8, c[0x4][0x80] ;  /* 0x01001000ff0877ac */ /* 0x000ea20008000a00 */
[----:B------:R-:W-:Y:S01]  /*5850*/  MOV R3, 0x0 ;  /* 0x0000000000037802 */ /* 0x000fe20000000f00 */
[----:B------:R-:W-:Y:S02]  /*5860*/  HFMA2 R12, -RZ, RZ, 0, 5.9604644775390625e-08 ;  /* 0x00000001ff0c7431 */ /* 0x000fe400000001ff */
[----:B------:R-:W-:Y:S02]  /*5870*/  IMAD.MOV.U32 R8, RZ, RZ, 0x70 ;  /* 0x00000070ff087424 */ /* 0x000fe400078e00ff */
[----:B------:R-:W-:Y:S01]  /*5880*/  IMAD.MOV.U32 R13, RZ, RZ, RZ ;  /* 0x000000ffff0d7224 */ /* 0x000fe200078e00ff */
[----:B------:R-:W3:Y:S01]  /*5890*/  LDCU.64 UR6, c[0x4][0x88] ;  /* 0x01001100ff0677ac */ /* 0x000ee20008000a00 */
[----:B------:R-:W4:Y:S01]  /*58a0*/  LDC.64 R2, c[0x4][R3] ;  /* 0x0100000003027b82 */ /* 0x000f220000000a00 */
[----:B------:R-:W1:Y:S01]  /*58b0*/  LDCU.64 UR4, c[0x4][0x8] ;  /* 0x01000100ff0477ac */ /* 0x000e620008000a00 */
[----:B--2---:R-:W-:Y:S01]  /*58c0*/  MOV R5, UR9 ;  /* 0x0000000900057c02 */ /* 0x004fe20008000f00 */
[----:B------:R-:W-:Y:S01]  /*58d0*/  IMAD.U32 R4, RZ, RZ, UR8 ;  /* 0x00000008ff047e24 */ /* 0x000fe2000f8e00ff */
[----:B---3--:R-:W-:Y:S01]  /*58e0*/  MOV R7, UR7 ;  /* 0x0000000700077c02 */ /* 0x008fe20008000f00 */
[----:B------:R-:W-:Y:S01]  /*58f0*/  IMAD.U32 R6, RZ, RZ, UR6 ;  /* 0x00000006ff067e24 */ /* 0x000fe2000f8e00ff */
[----:B-1----:R-:W-:Y:S01]  /*5900*/  MOV R11, UR5 ;  /* 0x00000005000b7c02 */ /* 0x002fe20008000f00 */
[----:B------:R-:W-:Y:S02]  /*5910*/  IMAD.U32 R10, RZ, RZ, UR4 ;  /* 0x00000004ff0a7e24 */ /* 0x000fe4000f8e00ff */
[----:B------:R-:W-:Y:S07]  /*5920*/  LEPC R20, `(.L_x_96) ;  /* 0x000000001014794e */ /* 0x000fee0000000000 */
[----:B----45:R-:W-:Y:S05]  /*5930*/  CALL.ABS.NOINC R2 ;  /* 0x0000000002007343 */ /* 0x030fea0003c00000 */
.L_x_96:
[----:B------:R-:W-:Y:S01]  /*5940*/  LOP3.LUT P0, RZ, R154, 0x1b0, RZ, 0xc0, !PT ;  /* 0x000001b09aff7812 */ /* 0x000fe2000780c0ff */
[----:B------:R-:W-:Y:S11]  /*5950*/  BSSY.RECONVERGENT B6, `(.L_x_97) ;  /* 0x0000013000067945 */ /* 0x000ff60003800200 */
[----:B------:R-:W-:Y:S01]  /*5960*/  @!UPT UIADD3 URZ, UPT, UPT, URZ, URZ, URZ ;  /* 0x000000fffffff290 */ /* 0x000fe2000fffe0ff */
[----:B------:R-:W-:Y:S05]  /*5970*/  @!P0 BRA `(.L_x_98) ;  /* 0x0000000000408947 */ /* 0x000fea0003800000 */
        /* <DEDUP_REMOVED lines=16> */
.L_x_98:
[----:B------:R-:W-:Y:S05]  /*5a80*/  BSYNC.RECONVERGENT B6 ;  /* 0x0000000000067941 */ /* 0x000fea0003800200 */
.L_x_97:
[----:B------:R-:W-:Y:S01]  /*5a90*/  ISETP.NE.U32.AND P3, PT, R140, RZ, PT ;  /* 0x000000ff8c00720c */ /* 0x000fe20003f65070 */
[----:B------:R-:W-:Y:S01]  /*5aa0*/  UISETP.NE.AND UP1, UPT, UR61, URZ, UPT ;  /* 0x000000ff3d00728c */ /* 0x000fe2000bf25270 */
[----:B------:R-:W-:Y:S02]  /*5ab0*/  ISETP.NE.U32.AND P4, PT, R136, RZ, PT ;  /* 0x000000ff8800720c */ /* 0x000fe40003f85070 */
[----:B------:R-:W-:Y:S02]  /*5ac0*/  ISETP.NE.AND.EX P3, PT, R141, RZ, PT, P3 ;  /* 0x000000ff8d00720c */ /* 0x000fe40003f65330 */
[----:B------:R-:W-:Y:S02]  /*5ad0*/  PLOP3.LUT P1, PT, PT, PT, PT, 0x8, 0x80 ;  /* 0x000000000080781c */ /* 0x000fe40003f2e170 */
[----:B------:R-:W-:Y:S02]  /*5ae0*/  PLOP3.LUT P0, PT, PT, PT, UP1, 0x80, 0x8 ;  /* 0x000000000008781c */ /* 0x000fe40003f0f018 */
[----:B------:R-:W-:Y:S02]  /*5af0*/  ISETP.NE.AND.EX P4, PT, R137, RZ, PT, P4 ;  /* 0x000000ff8900720c */ /* 0x000fe40003f85340 */
[----:B------:R-:W2:Y:S09]  /*5b00*/  @UP1 LDCU.64 UR4, c[0x0][0x888] ;  /* 0x00011100ff0417ac */ /* 0x000eb20008000a00 */
[----:B------:R-:W-:Y:S01]  /*5b10*/  @P0 PLOP3.LUT P1, PT, P3, PT, PT, 0x80, 0x8 ;  /* 0x000000000008081c */ /* 0x000fe20001f2f070 */
[----:B--2---:R-:W-:Y:S04]  /*5b20*/  @UP1 UISETP.NE.U32.AND UP0, UPT, UR4, URZ, UPT ;  /* 0x000000ff0400128c */ /* 0x004fe8000bf05070 */
[----:B------:R-:W-:Y:S04]  /*5b30*/  @UP1 UISETP.NE.AND.EX UP0, UPT, UR5, URZ, UPT, UP0 ;  /* 0x000000ff0500128c */ /* 0x000fe8000bf05300 */
[----:B------:R-:W-:Y:S01]  /*5b40*/  @UP1 USEL UR4, URZ, 0xffffffff, UP0 ;  /* 0xffffffffff041887 */ /* 0x000fe20008000000 */
[----:B------:R-:W-:Y:S11]  /*5b50*/  @!P3 BRA `(.L_x_99) ;  /* 0x000000000030b947 */ /* 0x000ff60003800000 */
        /* <DEDUP_REMOVED lines=12> */
.L_x_99:
[----:B------:R-:W-:Y:S05]  /*5c20*/  @!P4 BRA `(.L_x_100) ;  /* 0x000000000024c947 */ /* 0x000fea0003800000 */
[----:B------:R-:W-:Y:S01]  /*5c30*/  ISETP.NE.U32.AND P2, PT, R134, RZ, PT ;  /* 0x000000ff8600720c */ /* 0x000fe20003f45070 */
[----:B------:R-:W2:Y:S03]  /*5c40*/  LDCU.64 UR6, c[0x0][0x358] ;  /* 0x00006b00ff0677ac */ /* 0x000ea60008000a00 */
[----:B------:R-:W-:Y:S11]  /*5c50*/  ISETP.NE.AND.EX P2, PT, R135, RZ, PT, P2 ;  /* 0x000000ff8700720c */ /* 0x000ff60003f45320 */
[----:B------:R-:W-:Y:S02]  /*5c60*/  @!UPT UIADD3 URZ, UPT, UPT, URZ, URZ, URZ ;  /* 0x000000fffffff290 */ /* 0x000fe4000fffe0ff */
[----:B------:R-:W4:Y:S01]  /*5c70*/  @P2 LDC.64 R2, c[0x0][0x8a8] ;  /* 0x00022a00ff022b82 */ /* 0x000f220000000a00 */
[----:B-1----:R-:W-:Y:S04]  /*5c80*/  @P2 IMAD R0, R136, UR36, RZ ;  /* 0x0000002488002c24 */ /* 0x002fe8000f8e02ff */
[----:B----4-:R-:W-:Y:S05]  /*5c90*/  @P2 IMAD.WIDE R2, R0, 0x4, R2 ;  /* 0x0000000400022825 */ /* 0x010fea00078e0202 */
[----:B--2--5:R2:W5:Y:S02]  /*5ca0*/  @P2 LDG.E R70, desc[UR6][R2.64] ;  /* 0x0000000602462981 */ /* 0x024564000c1e1900 */
[----:B--2---:R-:W4:Y:S02]  /*5cb0*/  @!P2 LDC R70, c[0x0][0x8a0] ;  /* 0x00022800ff46ab82 */ /* 0x004f240000000800 */
.L_x_100:
[----:B---3-5:R-:W-:Y:S01]  /*5cc0*/  @P0 ISETP.NE.AND P4, PT, R72, RZ, PT ;  /* 0x000000ff4800020c */ /* 0x028fe20003f85270 */
[----:B-1----:R-:W-:Y:S01]  /*5cd0*/  IMAD.U32 R0, RZ, RZ, UR4 ;  /* 0x00000004ff007e24 */ /* 0x002fe2000f8e00ff */
[----:B------:R-:W-:Y:S01]  /*5ce0*/  @P0 LOP3.LUT P2, RZ, R147, 0xff, RZ, 0xc0, !PT ;  /* 0x000000ff93ff0812 */ /* 0x000fe2000784c0ff */
[----:B------:R-:W-:Y:S01]  /*5cf0*/  BSSY B1, `(.L_x_101) ;  /* 0x000003d000017945 */ /* 0x000fe20003800000 */
[----:B------:R-:W-:Y:S02]  /*5d00*/  @P0 SEL R2, RZ, 0xffffffff, P4 ;  /* 0xffffffffff020807 */ /* 0x000fe40002000000 */
[----:B------:R-:W-:Y:S02]  /*5d10*/  CS2R R90, SRZ ;  /* 0x00000000005a7805 */ /* 0x000fe4000001ff00 */
[----:B------:R-:W-:Y:S02]  /*5d20*/  LEA R149, R68, UR44, 0x3 ;  /* 0x0000002c44957c11 */ /* 0x000fe4000f8e18ff */
[----:B------:R-:W-:Y:S02]  /*5d30*/  CS2R R88, SRZ ;  /* 0x0000000000587805 */ /* 0x000fe4000001ff00 */
[----:B------:R-:W-:Y:S02]  /*5d40*/  @P1 SEL R2, R0, R2, !P2 ;  /* 0x0000000200021207 */ /* 0x000fe40005000000 */
[----:B------:R-:W-:Y:S02]  /*5d50*/  CS2R R86, SRZ ;  /* 0x0000000000567805 */ /* 0x000fe4000001ff00 */
[----:B------:R-:W-:Y:S02]  /*5d60*/  SHF.L.U32 R4, R153, 0x1f, RZ ;  /* 0x0000001f99047819 */ /* 0x000fe400000006ff */
[----:B------:R-:W-:Y:S02]  /*5d70*/  CS2R R84, SRZ ;  /* 0x0000000000547805 */ /* 0x000fe4000001ff00 */
[----:B------:R-:W-:Y:S02]  /*5d80*/  @P0 LOP3.LUT R2, R2, 0x1, RZ, 0xc0, !PT ;  /* 0x0000000102020812 */ /* 0x000fe400078ec0ff */
[----:B------:R-:W-:Y:S02]  /*5d90*/  CS2R R82, SRZ ;  /* 0x0000000000527805 */ /* 0x000fe4000001ff00 */
[----:B------:R-:W-:Y:S02]  /*5da0*/  PLOP3.LUT P5, PT, PT, PT, PT, 0x8, 0x80 ;  /* 0x000000000080781c */ /* 0x000fe40003fae170 */
[----:B------:R-:W-:Y:S02]  /*5db0*/  CS2R R80, SRZ ;  /* 0x0000000000507805 */ /* 0x000fe4000001ff00 */
[----:B------:R-:W-:Y:S01]  /*5dc0*/  ISETP.NE.U32.OR P1, PT, R2, 0x1, !P0 ;  /* 0x000000010200780c */ /* 0x000fe20004725470 */
[----:B------:R-:W-:Y:S01]  /*5dd0*/  IMAD R2, R68, 0x40, R69 ;  /* 0x0000004044027824 */ /* 0x000fe200078e0245 */
[----:B------:R-:W-:Y:S02]  /*5de0*/  CS2R R18, SRZ ;  /* 0x0000000000127805 */ /* 0x000fe4000001ff00 */
[----:B------:R-:W-:Y:S09]  /*5df0*/  CS2R R16, SRZ ;  /* 0x0000000000107805 */ /* 0x000ff2000001ff00 */
[----:B------:R-:W-:Y:S04]  /*5e00*/  @P1 SHF.L.U32 R0, R151, 0x1f, RZ ;  /* 0x0000001f97001819 */ /* 0x000fe800000006ff */
[----:B------:R-:W1:Y:S01]  /*5e10*/  @P1 SYNCS.PHASECHK.TRANS64.TRYWAIT P0, [UR44+0x30], R0 ;  /* 0x00003000ff0015a7 */ /* 0x000e62000800112c */
[----:B------:R2:W3:Y:S01]  /*5e20*/  SYNCS.PHASECHK.TRANS64.TRYWAIT P4, [R149+URZ+0x70], R4 ;  /* 0x00007004950075a7 */ /* 0x0004e200080811ff */
[----:B-1----:R-:W-:Y:S01]  /*5e30*/  @P1 PLOP3.LUT P5, PT, P0, PT, PT, 0x8, 0x80 ;  /* 0x000000000080181c */ /* 0x002fe200007ae170 */
[----:B------:R-:W-:Y:S01]  /*5e40*/  @!UPT UIADD3 URZ, UPT, UPT, URZ, URZ, URZ ;  /* 0x000000fffffff290 */ /* 0x000fe2000fffe0ff */
[----:B--23--:R-:W-:Y:S11]  /*5e50*/  @!P1 BRA `(.L_x_102) ;  /* 0x0000000000989947 */ /* 0x00cff60003800000 */
[----:B------:R-:W-:Y:S01]  /*5e60*/  ISETP.NE.U32.AND P0, PT, RZ, UR58, PT ;  /* 0x0000003aff007c0c */ /* 0x000fe2000bf05070 */
[----:B------:R-:W-:Y:S01]  /*5e70*/  BSSY B0, `(.L_x_103) ;  /* 0x0000016000007945 */ /* 0x000fe20003800000 */
[----:B------:R-:W-:Y:S02]  /*5e80*/  ISETP.NE.AND P2, PT, R72, RZ, PT ;  /* 0x000000ff4800720c */ /* 0x000fe40003f45270 */
[----:B------:R-:W-:Y:S02]  /*5e90*/  CS2R R18, SRZ ;  /* 0x0000000000127805 */ /* 0x000fe4000001ff00 */
[----:B------:R-:W-:Y:S02]  /*5ea0*/  ISETP.NE.AND.EX P0, PT, RZ, UR59, PT, P0 ;  /* 0x0000003bff007c0c */ /* 0x000fe4000bf05300 */
[----:B------:R-:W-:Y:S02]  /*5eb0*/  CS2R R16, SRZ ;  /* 0x0000000000107805 */ /* 0x000fe4000001ff00 */
[----:B------:R-:W-:Y:S02]  /*5ec0*/  LOP3.LUT P1, RZ, R147, 0xff, RZ, 0xc0, !PT ;  /* 0x000000ff93ff7812 */ /* 0x000fe4000782c0ff */
[----:B------:R-:W-:Y:S02]  /*5ed0*/  CS2R R82, SRZ ;  /* 0x0000000000527805 */ /* 0x000fe4000001ff00 */
[----:B------:R-:W-:Y:S02]  /*5ee0*/  SEL R0, RZ, 0xffffffff, P2 ;  /* 0xffffffffff007807 */ /* 0x000fe40001000000 */
[----:B------:R-:W-:Y:S02]  /*5ef0*/  CS2R R80, SRZ ;  /* 0x0000000000507805 */ /* 0x000fe4000001ff00 */
[----:B------:R-:W-:Y:S02]  /*5f00*/  SEL R3, RZ, 0xffffffff, P0 ;  /* 0xffffffffff037807 */ /* 0x000fe40000000000 */
[----:B------:R-:W-:Y:S02]  /*5f10*/  CS2R R86, SRZ ;  /* 0x0000000000567805 */ /* 0x000fe4000001ff00 */
[----:B------:R-:W-:Y:S02]  /*5f20*/  CS2R R84, SRZ ;  /* 0x0000000000547805 */ /* 0x000fe4000001ff00 */
[----:B------:R-:W-:Y:S02]  /*5f30*/  CS2R R90, SRZ ;  /* 0x00000000005a7805 */ /* 0x000fe4000001ff00 */
[----:B------:R-:W-:Y:S02]  /*5f40*/  @P3 SEL R0, R3, R0, !P1 ;  /* 0x0000000003003207 */ /* 0x000fe40004800000 */
[----:B------:R-:W-:Y:S02]  /*5f50*/  CS2R R88, SRZ ;  /* 0x0000000000587805 */ /* 0x000fe4000001ff00 */
[----:B------:R-:W-:Y:S04]  /*5f60*/  LOP3.LUT R0, R0, 0x1, RZ, 0xc0, !PT ;  /* 0x0000000100007812 */ /* 0x000fe800078ec0ff */
[----:B------:R-:W-:Y:S01]  /*5f70*/  ISETP.NE.U32.AND P0, PT, R0, 0x1, PT ;  /* 0x000000010000780c */ /* 0x000fe20003f05070 */
[----:B------:R-:W-:Y:S01]  /*5f80*/  @!UPT UIADD3 URZ, UPT, UPT, URZ, URZ, URZ ;  /* 0x000000fffffff290 */ /* 0x000fe2000fffe0ff */
[----:B------:R-:W-:Y:S11]  /*5f90*/  @!P5 BRA `(.L_x_104) ;  /* 0x00000000000cd947 */ /* 0x000ff60003800000 */
[----:B------:R-:W-:Y:S04]  /*5fa0*/  SHF.L.U32 R3, R151, 0x1f, RZ ;  /* 0x0000001f97037819 */ /* 0x000fe800000006ff */
[----:B------:R-:W1:Y:S02]  /*5fb0*/  SYNCS.PHASECHK.TRANS64.TRYWAIT P1, [UR44+0x30], R3 ;  /* 0x00003003ff0075a7 */ /* 0x000e64000802112c */
[----:B-1----:R-:W-:Y:S05]  /*5fc0*/  @!P1 BRA `(.L_x_105) ;  /* 0x0000001c00d09947 */ /* 0x002fea0003800000 */
.L_x_104:
[----:B------:R-:W-:Y:S05]  /*5fd0*/  BSYNC B0 ;  /* 0x0000000000007941 */ /* 0x000fea0003800000 */
.L_x_103:
[----:B------:R2:W3:Y:S01]  /*5fe0*/  @P0 LDS.128 R16, [R146+UR44+0x200] ;  /* 0x0002002c92100984 */ /* 0x0004e20008000c00 */
[----:B------:R-:W-:Y:S01]  /*5ff0*/  UIADD3 UR4, UPT, UPT, UR44, 0x38, URZ ;  /* 0x000000382c047890 */ /* 0x000fe2000fffe0ff */
[----:B------:R-:W-:Y:S02]  /*6000*/  LOP3.LUT R151, R151, 0x1, RZ, 0x3c, !PT ;  /* 0x0000000197977812 */ /* 0x000fe400078e3cff */
[----:B------:R2:W1:Y:S01]  /*6010*/  @P0 LDS.128 R80, [R145+0x200] ;  /* 0x0002000091500984 */ /* 0x0004620000000c00 */
[----:B------:R-:W-:Y:S03]  /*6020*/  UPRMT UR4, UR55, 0x654, UR4 ;  /* 0x0000065437047896 */ /* 0x000fe60008000004 */
[----:B------:R2:W1:Y:S04]  /*6030*/  @P0 LDS.128 R84, [R144+0x200] ;  /* 0x0002000090540984 */ /* 0x0004680000000c00 */
[----:B------:R2:W1:Y:S01]  /*6040*/  @P0 LDS.128 R88, [R143+0x200] ;  /* 0x000200008f580984 */ /* 0x0004620000000c00 */
[----:B------:R-:W-:Y:S01]  /*6050*/  @!PT LDS RZ, [RZ] ;  /* 0x00000000fffff984 */ /* 0x000fe20000000800 */
[----:B------:R-:W-:Y:S01]  /*6060*/  @!PT LDS RZ, [RZ] ;  /* 0x00000000fffff984 */ /* 0x000fe20000000800 */
[----:B------:R-:W-:Y:S01]  /*6070*/  @!PT LDS RZ, [RZ] ;  /* 0x00000000fffff984 */ /* 0x000fe20000000800 */
[----:B------:R-:W-:Y:S01]  /*6080*/  @!PT LDS RZ, [RZ] ;  /* 0x00000000fffff984 */ /* 0x000fe20000000800 */
[----:B------:R5:W-:Y:S06]  /*6090*/  MEMBAR.ALL.CTA ;  /* 0x0000000000007992 */ /* 0x000bec0000008000 */
[----:B-----5:R-:W5:Y:S02]  /*60a0*/  FENCE.VIEW.ASYNC.S ;  /* 0x00000000000073c6 */ /* 0x020f640000000000 */
[----:B-----5:R-:W-:Y:S01]  /*60b0*/  SYNCS.ARRIVE.TRANS64.RED.A1T0 RZ, [UR4], RZ ;  /* 0x000000ffffff79a7 */ /* 0x020fe20008100404 */
.L_x_102:
[----:B------:R-:W-:Y:S05]  /*60c0*/  BSYNC B1 ;  /* 0x0000000000017941 */ /* 0x000fea0003800000 */
.L_x_101:
[----:B-1----:R-:W-:Y:S04]  /*60d0*/  SHF.R.U32.HI R0, RZ, 0x15, R2 ;  /* 0x00000015ff007819 */ /* 0x002fe80000011602 */
[----:B------:R-:W-:Y:S01]  /*60e0*/  LOP3.LUT P0, RZ, R0, 0x3, R148, 0x48, !PT ;  /* 0x0000000300ff7812 */ /* 0x000fe20007804894 */
[----:B------:R-:W-:Y:S01]  /*60f0*/  @!UPT UIADD3 URZ, UPT, UPT, URZ, URZ, URZ ;  /* 0x000000fffffff290 */ /* 0x000fe2000fffe0ff */
[----:B------:R-:W-:Y:S11]  /*6100*/  @P4 BRA `(.L_x_106) ;  /* 0x0000000000084947 */ /* 0x000ff60003800000 */
[----:B------:R-:W1:Y:S02]  /*6110*/  SYNCS.PHASECHK.TRANS64.TRYWAIT P1, [R149+URZ+0x70], R4 ;  /* 0x00007004950075a7 */ /* 0x000e6400080211ff */
[----:B-1----:R-:W-:Y:S05]  /*6120*/  @!P1 BRA `(.L_x_107) ;  /* 0x0000001c00909947 */ /* 0x002fea0003800000 */
.L_x_106:
[----:B------:R-:W-:Y:S05]  /*6130*/  @!P0 BRA `(.L_x_108) ;  /* 0x0000000000408947 */ /* 0x000fea0003800000 */
[----:B------:R-:W1:Y:S01]  /*6140*/  LDCU.64 UR8, c[0x4][0x70] ;  /* 0x01000e00ff0877ac */ /* 0x000e620008000a00 */
[----:B------:R-:W-:Y:S01]  /*6150*/  MOV R15, 0x0 ;  /* 0x00000000000f7802 */ /* 0x000fe20000000f00 */
[----:B------:R-:W-:Y:S02]  /*6160*/  HFMA2 R12, -RZ, RZ, 0, 5.9604644775390625e-08 ;  /* 0x00000001ff0c7431 */ /* 0x000fe400000001ff */
[----:B------:R-:W-:Y:S02]  /*6170*/  IMAD.MOV.U32 R8, RZ, RZ, 0x192 ;  /* 0x00000192ff087424 */ /* 0x000fe400078e00ff */
[----:B------:R-:W-:Y:S01]  /*6180*/  IMAD.MOV.U32 R13, RZ, RZ, RZ ;  /* 0x000000ffff0d7224 */ /* 0x000fe200078e00ff */
[----:B------:R-:W5:Y:S01]  /*6190*/  LDCU.64 UR6, c[0x4][0x78] ;  /* 0x01000f00ff0677ac */ /* 0x000f620008000a00 */
[----:B------:R-:W2:Y:S01]  /*61a0*/  LDC.64 R14, c[0x4][R15] ;  /* 0x010000000f0e7b82 */ /* 0x000ea20000000a00 */
[----:B------:R-:W3:Y:S01]  /*61b0*/  LDCU.64 UR4, c[0x4][0x10] ;  /* 0x01000200ff0477ac */ /* 0x000ee20008000a00 */
[----:B-1----:R-:W-:Y:S01]  /*61c0*/  MOV R5, UR9 ;  /* 0x0000000900057c02 */ /* 0x002fe20008000f00 */
[----:B------:R-:W-:Y:S01]  /*61d0*/  IMAD.U32 R4, RZ, RZ, UR8 ;  /* 0x00000008ff047e24 */ /* 0x000fe2000f8e00ff */
[----:B-----5:R-:W-:Y:S01]  /*61e0*/  MOV R7, UR7 ;  /* 0x0000000700077c02 */ /* 0x020fe20008000f00 */
[----:B------:R-:W-:Y:S01]  /*61f0*/  IMAD.U32 R6, RZ, RZ, UR6 ;  /* 0x00000006ff067e24 */ /* 0x000fe2000f8e00ff */
[----:B---3--:R-:W-:Y:S01]  /*6200*/  MOV R11, UR5 ;  /* 0x00000005000b7c02 */ /* 0x008fe20008000f00 */
[----:B------:R-:W-:Y:S02]  /*6210*/  IMAD.U32 R10, RZ, RZ, UR4 ;  /* 0x00000004ff0a7e24 */ /* 0x000fe4000f8e00ff */
[----:B------:R-:W-:Y:S07]  /*6220*/  LEPC R20, `(.L_x_108) ;  /* 0x000000001014794e */ /* 0x000fee0000000000 */
[----:B--2-4-:R-:W-:Y:S05]  /*6230*/  CALL.ABS.NOINC R14 ;  /* 0x000000000e007343 */ /* 0x014fea0003c00000 */
.L_x_108:
[----:B------:R-:W-:Y:S01]  /*6240*/  LOP3.LUT P0, RZ, R142, 0x60, RZ, 0xc0, !PT ;  /* 0x000000608eff7812 */ /* 0x000fe2000780c0ff */
[----:B------:R-:W-:Y:S05]  /*6250*/  WARPSYNC.ALL ;  /* 0x0000000000007948 */ /* 0x000fea0003800000 */
[----:B------:R-:W-:Y:S01]  /*6260*/  R2UR UR4, R2 ;  /* 0x00000000020472ca */ /* 0x000fe200000e0000 */
[----:B---3--:R-:W-:Y:S01]  /*6270*/  IMAD.U32 R129, R18, 0x10000, RZ ;  /* 0x0001000012817824 */ /* 0x008fe200078e00ff */
[----:B------:R-:W-:Y:S01]  /*6280*/  PRMT R71, R16, 0x8880, RZ ;  /* 0x0000888010477816 */ /* 0x000fe200000000ff */
[----:B------:R-:W-:Y:S01]  /*6290*/  IMAD.SHL.U32 R92, R90, 0x100, RZ ;  /* 0x000001005a5c7824 */ /* 0x000fe200078e00ff */
[C---:B------:R-:W-:Y:S01]  /*62a0*/  SHF.L.U32 R73, R16.reuse, 0x10, RZ ;  /* 0x0000001010497819 */ /* 0x040fe200000006ff */
[----:B------:R-:W-:Y:S01]  /*62b0*/  IMAD.U32 R114, R83, 0x10000, RZ ;  /* 0x0001000053727824 */ /* 0x000fe200078e00ff */
[----:B------:R-:W-:Y:S01]  /*62c0*/  SHF.L.U32 R74, R16, 0x8, RZ ;  /* 0x00000008104a7819 */ /* 0x000fe200000006ff */
[----:B------:R-:W-:Y:S01]  /*62d0*/  IMAD.U32 R103, R88, 0x10000, RZ ;  /* 0x0001000058677824 */ /* 0x000fe200078e00ff */
[----:B------:R-:W-:Y:S01]  /*62e0*/  SHF.R.S32.HI R75, RZ, 0x18, R16 ;  /* 0x00000018ff4b7819 */ /* 0x000fe20000011410 */
[----:B------:R-:W-:Y:S01]  /*62f0*/  IMAD.SHL.U32 R122, R80, 0x100, RZ ;  /* 0x00000100507a7824 */ /* 0x000fe200078e00ff */
[----:B------:R-:W-:Y:S01]  /*6300*/  PRMT R133, R17, 0x8880, RZ ;  /* 0x0000888011857816 */ /* 0x000fe200000000ff */
[----:B------:R-:W-:Y:S01]  /*6310*/  IMAD.SHL.U32 R107, R85, 0x100, RZ ;  /* 0x00000100556b7824 */ /* 0x000fe200078e00ff */
[C---:B------:R-:W-:Y:S01]  /*6320*/  SHF.L.U32 R132, R17.reuse, 0x10, RZ ;  /* 0x0000001011847819 */ /* 0x040fe200000006ff */
[----:B------:R-:W-:Y:S01]  /*6330*/  BSSY.RECONVERGENT B0, `(.L_x_109) ;  /* 0x0000122000007945 */ /* 0x000fe20003800200 */
[----:B------:R-:W-:Y:S02]  /*6340*/  SHF.L.U32 R131, R17, 0x8, RZ ;  /* 0x0000000811837819 */ /* 0x000fe400000006ff */
[----:B------:R-:W-:Y:S02]  /*6350*/  SHF.R.S32.HI R76, RZ, 0x18, R17 ;  /* 0x00000018ff4c7819 */ /* 0x000fe40000011411 */
[C---:B------:R-:W-:Y:S02]  /*6360*/  PRMT R130, R18.reuse, 0x8880, RZ ;  /* 0x0000888012827816 */ /* 0x040fe400000000ff */
[----:B------:R-:W-:Y:S02]  /*6370*/  SHF.L.U32 R128, R18, 0x8, RZ ;  /* 0x0000000812807819 */ /* 0x000fe400000006ff */
[----:B------:R-:W-:Y:S02]  /*6380*/  SHF.R.S32.HI R77, RZ, 0x18, R18 ;  /* 0x00000018ff4d7819 */ /* 0x000fe40000011412 */
[C---:B------:R-:W-:Y:S02]  /*6390*/  PRMT R127, R19.reuse, 0x8880, RZ ;  /* 0x00008880137f7816 */ /* 0x040fe400000000ff */
[C---:B------:R-:W-:Y:S02]  /*63a0*/  SHF.L.U32 R126, R19.reuse, 0x10, RZ ;  /* 0x00000010137e7819 */ /* 0x040fe400000006ff */
[----:B------:R-:W-:Y:S02]  /*63b0*/  SHF.L.U32 R125, R19, 0x8, RZ ;  /* 0x00000008137d7819 */ /* 0x000fe400000006ff */
[----:B------:R-:W-:Y:S02]  /*63c0*/  SHF.R.S32.HI R78, RZ, 0x18, R19 ;  /* 0x00000018ff4e7819 */ /* 0x000fe40000011413 */
[----:B------:R-:W1:Y:S01]  /*63d0*/  LDTM.x64 R4, tmem[UR4] ;  /* 0x00000004000479ee */ /* 0x000e620008340000 */
[----:B------:R-:W-:Y:S01]  /*63e0*/  NOP ;  /* 0x0000000000007918 */ /* 0x000fe20000000000 */
[----:B------:R-:W-:Y:S02]  /*63f0*/  IADD3 R149, PT, PT, R149, 0x90, RZ ;  /* 0x0000009095957810 */ /* 0x000fe40007ffe0ff */
[----:B------:R-:W-:Y:S02]  /*6400*/  SHF.R.S32.HI R73, RZ, 0x18, R73 ;  /* 0x00000018ff497819 */ /* 0x000fe40000011449 */
[----:B------:R-:W-:Y:S02]  /*6410*/  LOP3.LUT R149, R149, 0xfefffff8, RZ, 0xc0, !PT ;  /* 0xfefffff895957812 */ /* 0x000fe400078ec0ff */
[C---:B------:R-:W-:Y:S02]  /*6420*/  PRMT R94, R90.reuse, 0x8880, RZ ;  /* 0x000088805a5e7816 */ /* 0x040fe400000000ff */
[----:B-1----:R1:W-:Y:S01]  /*6430*/  SYNCS.ARRIVE.TRANS64.RED.A1T0 RZ, [R149+URZ], RZ ;  /* 0x000000ff95ff79a7 */ /* 0x0023e200081004ff */
[----:B------:R-:W-:Y:S02]  /*6440*/  SHF.L.U32 R93, R90, 0x10, RZ ;  /* 0x000000105a5d7819 */ /* 0x000fe400000006ff */
[----:B------:R-:W-:Y:S02]  /*6450*/  SHF.R.S32.HI R74, RZ, 0x18, R74 ;  /* 0x00000018ff4a7819 */ /* 0x000fe4000001144a */
[C---:B------:R-:W-:Y:S02]  /*6460*/  PRMT R124, R80.reuse, 0x8880, RZ ;  /* 0x00008880507c7816 */ /* 0x040fe400000000ff */
[----:B------:R-:W-:Y:S02]  /*6470*/  SHF.L.U32 R123, R80, 0x10, RZ ;  /* 0x00000010507b7819 */ /* 0x000fe400000006ff */
[C---:B------:R-:W-:Y:S02]  /*6480*/  PRMT R121, R81.reuse, 0x8880, RZ ;  /* 0x0000888051797816 */ /* 0x040fe400000000ff */
[----:B------:R-:W-:Y:S02]  /*6490*/  SHF.R.S32.HI R79, RZ, 0x18, R80 ;  /* 0x00000018ff4f7819 */ /* 0x000fe40000011450 */
[----:B------:R-:W-:Y:S01]  /*64a0*/  SHF.L.U32 R120, R81, 0x10, RZ ;  /* 0x0000001051787819 */ /* 0x000fe200000006ff */
[C---:B----4-:R-:W-:Y:S01]  /*64b0*/  IMAD R0, R70.reuse, R4, RZ ;  /* 0x0000000446007224 */ /* 0x050fe200078e02ff */
[----:B------:R-:W-:Y:S01]  /*64c0*/  SHF.R.S32.HI R4, RZ, 0x18, R132 ;  /* 0x00000018ff047819 */ /* 0x000fe20000011484 */
[C---:B------:R-:W-:Y:S01]  /*64d0*/  IMAD R2, R70.reuse, R5, RZ ;  /* 0x0000000546027224 */ /* 0x040fe200078e02ff */
[----:B------:R-:W-:Y:S01]  /*64e0*/  SHF.R.S32.HI R5, RZ, 0x18, R131 ;  /* 0x00000018ff057819 */ /* 0x000fe20000011483 */
[----:B------:R-:W-:Y:S01]  /*64f0*/  IMAD R3, R70, R6, RZ ;  /* 0x0000000646037224 */ /* 0x000fe200078e02ff */
[----:B------:R-:W-:Y:S01]  /*6500*/  PRMT R118, R82, 0x8880, RZ ;  /* 0x0000888052767816 */ /* 0x000fe200000000ff */
[-C--:B------:R-:W-:Y:S01]  /*6510*/  IMAD R0, R71, R72.reuse, R0 ;  /* 0x0000004847007224 */ /* 0x080fe200078e0200 */
[----:B------:R-:W-:Y:S01]  /*6520*/  SHF.R.S32.HI R80, RZ, 0x18, R81 ;  /* 0x00000018ff507819 */ /* 0x000fe20000011451 */
[----:B------:R-:W-:Y:S01]  /*6530*/  IMAD R7, R70, R7, RZ ;  /* 0x0000000746077224 */ /* 0x000fe200078e02ff */
[----:B------:R-:W-:Y:S01]  /*6540*/  SHF.L.U32 R117, R82, 0x10, RZ ;  /* 0x0000001052757819 */ /* 0x000fe200000006ff */
[-C--:B------:R-:W-:Y:S01]  /*6550*/  IMAD R2, R73, R72.reuse, R2 ;  /* 0x0000004849027224 */ /* 0x080fe200078e0202 */
[----:B------:R-:W-:Y:S01]  /*6560*/  PRMT R115, R83, 0x8880, RZ ;  /* 0x0000888053737816 */ /* 0x000fe200000000ff */
[-C--:B------:R-:W-:Y:S01]  /*6570*/  IMAD R3, R74, R72.reuse, R3 ;  /* 0x000000484a037224 */ /* 0x080fe200078e0203 */
[----:B------:R-:W-:Y:S01]  /*6580*/  SHF.R.S32.HI R74, RZ, 0x18, R90 ;  /* 0x00000018ff4a7819 */ /* 0x000fe2000001145a */
[----:B------:R-:W-:Y:S01]  /*6590*/  IMAD R7, R75, R72, R7 ;  /* 0x000000484b077224 */ /* 0x000fe200078e0207 */
[----:B------:R-:W-:Y:S01]  /*65a0*/  PRMT R112, R84, 0x8880, RZ ;  /* 0x0000888054707816 */ /* 0x000fe200000000ff */
[----:B------:R-:W-:Y:S01]  /*65b0*/  IMAD R8, R70, R8, RZ ;  /* 0x0000000846087224 */ /* 0x000fe200078e02ff */
[----:B------:R-:W-:Y:S01]  /*65c0*/  SHF.L.U32 R111, R84, 0x10, RZ ;  /* 0x00000010546f7819 */ /* 0x000fe200000006ff */
[C---:B------:R-:W-:Y:S01]  /*65d0*/  IMAD R9, R70.reuse, R9, RZ ;  /* 0x0000000946097224 */ /* 0x040fe200078e02ff */
[----:B------:R-:W-:Y:S01]  /*65e0*/  I2IP.S8.S32.SAT R90, R7, R3, RZ ;  /* 0x00000003075a7239 */ /* 0x000fe200000014ff */
[C---:B------:R-:W-:Y:S01]  /*65f0*/  IMAD R10, R70.reuse, R10, RZ ;  /* 0x0000000a460a7224 */ /* 0x040fe200078e02ff */
[----:B------:R-:W-:Y:S01]  /*6600*/  MOV R3, R133 ;  /* 0x0000008500037202 */ /* 0x000fe20000000f00 */
[C---:B------:R-:W-:Y:S01]  /*6610*/  IMAD R11, R70.reuse, R11, RZ ;  /* 0x0000000b460b7224 */ /* 0x040fe200078e02ff */
[C---:B------:R-:W-:Y:S01]  /*6620*/  PRMT R109, R85.reuse, 0x8880, RZ ;  /* 0x00008880556d7816 */ /* 0x040fe200000000ff */
[----:B------:R-:W-:Y:S01]  /*6630*/  IMAD R6, R70, R19, RZ ;  /* 0x0000001346067224 */ /* 0x000fe200078e02ff */
[----:B------:R-:W-:Y:S01]  /*6640*/  SHF.L.U32 R108, R85, 0x10, RZ ;  /* 0x00000010556c7819 */ /* 0x000fe200000006ff */
[----:B------:R-:W-:Y:S01]  /*6650*/  IMAD R8, R3, R72, R8 ;  /* 0x0000004803087224 */ /* 0x000fe200078e0208 */
[----:B------:R-:W-:Y:S01]  /*6660*/  MOV R3, R130 ;  /* 0x0000008200037202 */ /* 0x000fe20000000f00 */
[----:B------:R-:W-:Y:S01]  /*6670*/  IMAD R9, R4, R72, R9 ;  /* 0x0000004804097224 */ /* 0x000fe200078e0209 */
[----:B------:R-:W-:Y:S01]  /*6680*/  SHF.R.S32.HI R4, RZ, 0x18, R129 ;  /* 0x00000018ff047819 */ /* 0x000fe20000011481 */
[----:B------:R-:W-:Y:S01]  /*6690*/  IMAD R19, R70, R24, RZ ;  /* 0x0000001846137224 */ /* 0x000fe200078e02ff */
[----:B------:R-:W-:Y:S01]  /*66a0*/  PRMT R106, R86, 0x8880, RZ ;  /* 0x00008880566a7816 */ /* 0x000fe200000000ff */
[----:B------:R-:W-:Y:S01]  /*66b0*/  IMAD R10, R5, R72, R10 ;  /* 0x00000048050a7224 */ /* 0x000fe200078e020a */
[----:B------:R-:W-:Y:S01]  /*66c0*/  SHF.R.S32.HI R5, RZ, 0x18, R128 ;  /* 0x00000018ff057819 */ /* 0x000fe20000011480 */
[----:B------:R-:W-:Y:S01]  /*66d0*/  IMAD R12, R70, R12, RZ ;  /* 0x0000000c460c7224 */ /* 0x000fe200078e02ff */
[----:B------:R-:W-:Y:S01]  /*66e0*/  SHF.L.U32 R104, R86, 0x10, RZ ;  /* 0x0000001056687819 */ /* 0x000fe200000006ff */
[C---:B------:R-:W-:Y:S01]  /*66f0*/  IMAD R24, R70.reuse, R29, RZ ;  /* 0x0000001d46187224 */ /* 0x040fe200078e02ff */
[C---:B------:R-:W-:Y:S01]  /*6700*/  PRMT R100, R87.reuse, 0x8880, RZ ;  /* 0x0000888057647816 */ /* 0x040fe200000000ff */
[----:B------:R-:W-:Y:S01]  /*6710*/  IMAD R29, R70, R34, RZ ;  /* 0x00000022461d7224 */ /* 0x000fe200078e02ff */
[----:B------:R-:W-:Y:S01]  /*6720*/  SHF.L.U32 R99, R87, 0x10, RZ ;  /* 0x0000001057637819 */ /* 0x000fe200000006ff */
[----:B------:R-:W-:Y:S01]  /*6730*/  IMAD R11, R76, R72, R11 ;  /* 0x000000484c0b7224 */ /* 0x000fe200078e020b */
[----:B------:R-:W-:Y:S01]  /*6740*/  PRMT R105, R88, 0x8880, RZ ;  /* 0x0000888058697816 */ /* 0x000fe200000000ff */
[C---:B------:R-:W-:Y:S01]  /*6750*/  IMAD R13, R70.reuse, R13, RZ ;  /* 0x0000000d460d7224 */ /* 0x040fe200078e02ff */
[----:B------:R-:W-:Y:S01]  /*6760*/  PRMT R97, R89, 0x8880, RZ ;  /* 0x0000888059617816 */ /* 0x000fe200000000ff */
[C---:B------:R-:W-:Y:S01]  /*6770*/  IMAD R34, R70.reuse, R39, RZ ;  /* 0x0000002746227224 */ /* 0x040fe200078e02ff */
[----:B------:R-:W-:Y:S01]  /*6780*/  I2IP.S8.S32.SAT R11, R11, R10, RZ ;  /* 0x0000000a0b0b7239 */ /* 0x000fe200000014ff */
[C---:B------:R-:W-:Y:S01]  /*6790*/  IMAD R39, R70.reuse, R44, RZ ;  /* 0x0000002c46277224 */ /* 0x040fe200078e02ff */
[----:B------:R-:W-:Y:S01]  /*67a0*/  SHF.R.S32.HI R71, RZ, 0x18, R88 ;  /* 0x00000018ff477819 */ /* 0x000fe20000011458 */
[C---:B------:R-:W-:Y:S01]  /*67b0*/  IMAD R14, R70.reuse, R14, RZ ;  /* 0x0000000e460e7224 */ /* 0x040fe200078e02ff */
[----:B------:R-:W-:Y:S01]  /*67c0*/  SHF.L.U32 R96, R89, 0x10, RZ ;  /* 0x0000001059607819 */ /* 0x000fe200000006ff */
[----:B------:R-:W-:Y:S01]  /*67d0*/  IMAD R12, R3, R72, R12 ;  /* 0x00000048030c7224 */ /* 0x000fe200078e020c */
[----:B------:R-:W-:Y:S01]  /*67e0*/  SHF.R.S32.HI R73, RZ, 0x18, R89 ;  /* 0x00000018ff497819 */ /* 0x000fe20000011459 */
[C---:B------:R-:W-:Y:S01]  /*67f0*/  IMAD R44, R70.reuse, R49, RZ ;  /* 0x00000031462c7224 */ /* 0x040fe200078e02ff */
[----:B------:R-:W-:Y:S01]  /*6800*/  SHF.R.S32.HI R75, RZ, 0x18, R91 ;  /* 0x00000018ff4b7819 */ /* 0x000fe2000001145b */
[C---:B------:R-:W-:Y:S01]  /*6810*/  IMAD R49, R70.reuse, R54, RZ ;  /* 0x0000003646317224 */ /* 0x040fe200078e02ff */
[----:B------:R-:W-:Y:S01]  /*6820*/  SHF.L.U32 R119, R81, 0x8, RZ ;  /* 0x0000000851777819 */ /* 0x000fe200000006ff */
[----:B------:R-:W-:Y:S01]  /*6830*/  IMAD R15, R70, R15, RZ ;  /* 0x0000000f460f7224 */ /* 0x000fe200078e02ff */
[----:B------:R-:W-:Y:S01]  /*6840*/  SHF.R.S32.HI R81, RZ, 0x18, R82 ;  /* 0x00000018ff517819 */ /* 0x000fe20000011452 */
[----:B------:R-:W-:Y:S01]  /*6850*/  IMAD R13, R4, R72, R13 ;  /* 0x00000048040d7224 */ /* 0x000fe200078e020d */
[----:B------:R-:W-:Y:S01]  /*6860*/  SHF.L.U32 R116, R82, 0x8, RZ ;  /* 0x0000000852747819 */ /* 0x000fe200000006ff */
[C---:B------:R-:W-:Y:S01]  /*6870*/  IMAD R7, R70.reuse, R20, RZ ;  /* 0x0000001446077224 */ /* 0x040fe200078e02ff */
[----:B------:R-:W-:Y:S01]  /*6880*/  SHF.R.S32.HI R82, RZ, 0x18, R83 ;  /* 0x00000018ff527819 */ /* 0x000fe20000011453 */
[C---:B------:R-:W-:Y:S01]  /*6890*/  IMAD R54, R70.reuse, R59, RZ ;  /* 0x0000003b46367224 */ /* 0x040fe200078e02ff */
[----:B------:R-:W-:Y:S01]  /*68a0*/  SHF.L.U32 R113, R83, 0x8, RZ ;  /* 0x0000000853717819 */ /* 0x000fe200000006ff */
[C---:B------:R-:W-:Y:S01]  /*68b0*/  IMAD R20, R70.reuse, R25, RZ ;  /* 0x0000001946147224 */ /* 0x040fe200078e02ff */
[----:B------:R-:W-:Y:S01]  /*68c0*/  SHF.R.S32.HI R83, RZ, 0x18, R84 ;  /* 0x00000018ff537819 */ /* 0x000fe20000011454 */
[----:B------:R-:W-:Y:S01]  /*68d0*/  IMAD R59, R70, R64, RZ ;  /* 0x00000040463b7224 */ /* 0x000fe200078e02ff */
[----:B------:R-:W-:Y:S01]  /*68e0*/  I2IP.S8.S32.SAT R64, R2, R0, R90 ;  /* 0x0000000002407239 */ /* 0x000fe2000000145a */
[----:B------:R-:W-:Y:S01]  /*68f0*/  IMAD R14, R5, R72, R14 ;  /* 0x00000048050e7224 */ /* 0x000fe200078e020e */
[----:B------:R-:W-:Y:S01]  /*6900*/  SHF.R.S32.HI R0, RZ, 0x18, R126 ;  /* 0x00000018ff007819 */ /* 0x000fe2000001147e */
[C---:B------:R-:W-:Y:S01]  /*6910*/  IMAD R3, R70.reuse, R16, RZ ;  /* 0x0000001046037224 */ /* 0x040fe200078e02ff */
[----:B------:R-:W-:Y:S01]  /*6920*/  SHF.R.S32.HI R2, RZ, 0x18, R125 ;  /* 0x00000018ff027819 */ /* 0x000fe2000001147d */
[----:B------:R-:W-:Y:S01]  /*6930*/  IMAD R25, R70, R30, RZ ;  /* 0x0000001e46197224 */ /* 0x000fe200078e02ff */
[----:B------:R-:W-:Y:S01]  /*6940*/  SHF.L.U32 R110, R84, 0x8, RZ ;  /* 0x00000008546e7819 */ /* 0x000fe200000006ff */
[----:B------:R-:W-:Y:S01]  /*6950*/  IMAD.MOV.U32 R10, RZ, RZ, R127 ;  /* 0x000000ffff0a7224 */ /* 0x000fe200078e007f */
[----:B------:R-:W-:Y:S01]  /*6960*/  SHF.R.S32.HI R84, RZ, 0x18, R85 ;  /* 0x00000018ff547819 */ /* 0x000fe20000011455 */
[----:B------:R-:W-:Y:S01]  /*6970*/  IMAD R30, R70, R35, RZ ;  /* 0x00000023461e7224 */ /* 0x000fe200078e02ff */
[----:B------:R-:W-:Y:S01]  /*6980*/  SHF.R.S32.HI R85, RZ, 0x18, R86 ;  /* 0x00000018ff557819 */ /* 0x000fe20000011456 */
[----:B------:R-:W-:Y:S01]  /*6990*/  IMAD R15, R77, R72, R15 ;  /* 0x000000484d0f7224 */ /* 0x000fe200078e020f */
[----:B------:R-:W-:Y:S01]  /*69a0*/  SHF.L.U32 R101, R86, 0x8, RZ ;  /* 0x0000000856657819 */ /* 0x000fe200000006ff */
[C---:B------:R-:W-:Y:S01]  /*69b0*/  IMAD R4, R70.reuse, R17, RZ ;  /* 0x0000001146047224 */ /* 0x040fe200078e02ff */
[----:B------:R-:W-:Y:S01]  /*69c0*/  SHF.R.S32.HI R86, RZ, 0x18, R87 ;  /* 0x00000018ff567819 */ /* 0x000fe20000011457 */
[C---:B------:R-:W-:Y:S01]  /*69d0*/  IMAD R35, R70.reuse, R40, RZ ;  /* 0x0000002846237224 */ /* 0x040fe200078e02ff */
[----:B------:R-:W-:Y:S01]  /*69e0*/  I2IP.S8.S32.SAT R14, R15, R14, RZ ;  /* 0x0000000e0f0e7239 */ /* 0x000fe200000014ff */
[C---:B------:R-:W-:Y:S01]  /*69f0*/  IMAD R40, R70.reuse, R45, RZ ;  /* 0x0000002d46287224 */ /* 0x040fe200078e02ff */
[----:B------:R-:W-:Y:S01]  /*6a00*/  SHF.L.U32 R98, R87, 0x8, RZ ;  /* 0x0000000857627819 */ /* 0x000fe200000006ff */
[----:B------:R-:W-:Y:S01]  /*6a10*/  IMAD R5, R70, R18, RZ ;  /* 0x0000001246057224 */ /* 0x000fe200078e02ff */
[----:B------:R-:W-:Y:S01]  /*6a20*/  SHF.L.U32 R102, R88, 0x8, RZ ;  /* 0x0000000858667819 */ /* 0x000fe200000006ff */
[----:B------:R-:W-:Y:S01]  /*6a30*/  IMAD R45, R70, R50, RZ ;  /* 0x00000032462d7224 */ /* 0x000fe200078e02ff */
[----:B------:R-:W-:Y:S01]  /*6a40*/  SHF.L.U32 R88, R91, 0x10, RZ ;  /* 0x000000105b587819 */ /* 0x000fe200000006ff */
[----:B------:R-:W-:Y:S01]  /*6a50*/  IMAD R3, R10, R72, R3 ;  /* 0x000000480a037224 */ /* 0x000fe200078e0203 */
[----:B------:R-:W-:Y:S01]  /*6a60*/  SHF.L.U32 R95, R89, 0x8, RZ ;  /* 0x00000008595f7819 */ /* 0x000fe200000006ff */
[C---:B------:R-:W-:Y:S01]  /*6a70*/  IMAD R50, R70.reuse, R55, RZ ;  /* 0x0000003746327224 */ /* 0x040fe200078e02ff */
[C---:B------:R-:W-:Y:S01]  /*6a80*/  PRMT R89, R91.reuse, 0x8880, RZ ;  /* 0x000088805b597816 */ /* 0x040fe200000000ff */
[----:B------:R-:W-:Y:S01]  /*6a90*/  IMAD R55, R70, R60, RZ ;  /* 0x0000003c46377224 */ /* 0x000fe200078e02ff */
[----:B------:R-:W-:Y:S01]  /*6aa0*/  SHF.L.U32 R87, R91, 0x8, RZ ;  /* 0x000000085b577819 */ /* 0x000fe200000006ff */
[----:B------:R-:W-:Y:S01]  /*6ab0*/  IMAD R4, R0, R72, R4 ;  /* 0x0000004800047224 */ /* 0x000fe200078e0204 */
[----:B------:R-:W-:Y:S01]  /*6ac0*/  MOV R0, R124 ;  /* 0x0000007c00007202 */ /* 0x000fe20000000f00 */
[----:B------:R-:W-:Y:S01]  /*6ad0*/  IMAD R60, R70, R65, RZ ;  /* 0x00000041463c7224 */ /* 0x000fe200078e02ff */
[----:B------:R-:W-:Y:S01]  /*6ae0*/  I2IP.S8.S32.SAT R65, R9, R8, R11 ;  /* 0x0000000809417239 */ /* 0x000fe2000000140b */
[-C--:B------:R-:W-:Y:S01]  /*6af0*/  IMAD R5, R2, R72.reuse, R5 ;  /* 0x0000004802057224 */ /* 0x080fe200078e0205 */
[----:B------:R-:W-:Y:S01]  /*6b00*/  SHF.R.S32.HI R8, RZ, 0x18, R123 ;  /* 0x00000018ff087819 */ /* 0x000fe2000001147b */
[----:B------:R-:W-:Y:S01]  /*6b10*/  IMAD R16, R70, R21, RZ ;  /* 0x0000001546107224 */ /* 0x000fe200078e02ff */
[----:B------:R-:W-:Y:S01]  /*6b20*/  SHF.R.S32.HI R2, RZ, 0x18, R120 ;  /* 0x00000018ff027819 */ /* 0x000fe20000011478 */
[----:B------:R-:W-:Y:S01]  /*6b30*/  IMAD R6, R78, R72, R6 ;  /* 0x000000484e067224 */ /* 0x000fe200078e0206 */
[----:B------:R-:W-:Y:S01]  /*6b40*/  SHF.R.S32.HI R9, RZ, 0x18, R122 ;  /* 0x00000018ff097819 */ /* 0x000fe2000001147a */
[----:B------:R-:W-:Y:S01]  /*6b50*/  IMAD R17, R70, R22, RZ ;  /* 0x0000001646117224 */ /* 0x000fe200078e02ff */
[----:B------:R-:W-:Y:S01]  /*6b60*/  IADD3 R68, PT, PT, R68, 0x1, RZ ;  /* 0x0000000144447810 */ /* 0x000fe20007ffe0ff */
[-C--:B------:R-:W-:Y:S01]  /*6b70*/  IMAD R7, R0, R72.reuse, R7 ;  /* 0x0000004800077224 */ /* 0x080fe200078e0207 */
[----:B------:R-:W-:Y:S01]  /*6b80*/  I2IP.S8.S32.SAT R5, R6, R5, RZ ;  /* 0x0000000506057239 */ /* 0x000fe200000014ff */
[----:B------:R-:W-:Y:S01]  /*6b90*/  IMAD R18, R70, R23, RZ ;  /* 0x0000001746127224 */ /* 0x000fe200078e02ff */
[----:B------:R-:W-:Y:S01]  /*6ba0*/  MOV R0, R121 ;  /* 0x0000007900007202 */ /* 0x000fe20000000f00 */
[-C--:B------:R-:W-:Y:S01]  /*6bb0*/  IMAD R16, R8, R72.reuse, R16 ;  /* 0x0000004808107224 */ /* 0x080fe200078e0210 */
[----:B------:R-:W-:Y:S01]  /*6bc0*/  SHF.R.S32.HI R8, RZ, 0x18, R119 ;  /* 0x00000018ff087819 */ /* 0x000fe20000011477 */
[-C--:B------:R-:W-:Y:S02]  /*6bd0*/  IMAD R17, R9, R72.reuse, R17 ;  /* 0x0000004809117224 */ /* 0x080fe400078e0211 */
[----:B------:R-:W-:Y:S02]  /*6be0*/  IMAD R18, R79, R72, R18 ;  /* 0x000000484f127224 */ /* 0x000fe400078e0212 */
[----:B------:R-:W-:Y:S02]  /*6bf0*/  IMAD R21, R70, R26, RZ ;  /* 0x0000001a46157224 */ /* 0x000fe400078e02ff */
[----:B------:R-:W-:Y:S01]  /*6c00*/  IMAD R19, R0, R72, R19 ;  /* 0x0000004800137224 */ /* 0x000fe200078e0213 */
[----:B------:R-:W-:Y:S01]  /*6c10*/  I2IP.S8.S32.SAT R17, R18, R17, RZ ;  /* 0x0000001112117239 */ /* 0x000fe200000014ff */
[----:B------:R-:W-:Y:S01]  /*6c20*/  IMAD R22, R70, R27, RZ ;  /* 0x0000001b46167224 */ /* 0x000fe200078e02ff */
[----:B------:R-:W-:Y:S01]  /*6c30*/  MOV R0, R118 ;  /* 0x0000007600007202 */ /* 0x000fe20000000f00 */
[----:B------:R-:W-:Y:S01]  /*6c40*/  IMAD R20, R2, R72, R20 ;  /* 0x0000004802147224 */ /* 0x000fe200078e0214 */
[----:B------:R-:W-:Y:S01]  /*6c50*/  I2IP.S8.S32.SAT R16, R16, R7, R17 ;  /* 0x0000000710107239 */ /* 0x000fe20000001411 */
[----:B------:R-:W-:Y:S01]  /*6c60*/  IMAD R23, R70, R28, RZ ;  /* 0x0000001c46177224 */ /* 0x000fe200078e02ff */
[----:B------:R-:W-:Y:S01]  /*6c70*/  SHF.R.S32.HI R2, RZ, 0x18, R117 ;  /* 0x00000018ff027819 */ /* 0x000fe20000011475 */
[----:B------:R-:W-:Y:S02]  /*6c80*/  IMAD R21, R8, R72, R21 ;  /* 0x0000004808157224 */ /* 0x000fe400078e0215 */
[----:B------:R-:W-:Y:S02]  /*6c90*/  IMAD R27, R70, R32, RZ ;  /* 0x00000020461b7224 */ /* 0x000fe400078e02ff */
[----:B------:R-:W-:Y:S02]  /*6ca0*/  IMAD R22, R80, R72, R22 ;  /* 0x0000004850167224 */ /* 0x000fe400078e0216 */
[C---:B------:R-:W-:Y:S02]  /*6cb0*/  IMAD R32, R70.reuse, R37, RZ ;  /* 0x0000002546207224 */ /* 0x040fe400078e02ff */
[----:B------:R-:W-:Y:S01]  /*6cc0*/  IMAD R37, R70, R42, RZ ;  /* 0x0000002a46257224 */ /* 0x000fe200078e02ff */
[----:B------:R-:W-:Y:S01]  /*6cd0*/  I2IP.S8.S32.SAT R17, R22, R21, RZ ;  /* 0x0000001516117239 */ /* 0x000fe200000014ff */
[----:B------:R-:W-:Y:S01]  /*6ce0*/  IMAD R23, R0, R72, R23 ;  /* 0x0000004800177224 */ /* 0x000fe200078e0217 */
[----:B------:R-:W-:Y:S01]  /*6cf0*/  SHF.R.S32.HI R0, RZ, 0x18, R116 ;  /* 0x00000018ff007819 */ /* 0x000fe20000011474 */
[----:B------:R-:W-:Y:S01]  /*6d00*/  IMAD R42, R70, R47, RZ ;  /* 0x0000002f462a7224 */ /* 0x000fe200078e02ff */
[----:B------:R-:W-:Y:S01]  /*6d10*/  I2IP.S8.S32.SAT R17, R20, R19, R17 ;  /* 0x0000001314117239 */ /* 0x000fe20000001411 */
[C---:B------:R-:W-:Y:S02]  /*6d20*/  IMAD R47, R70.reuse, R52, RZ ;  /* 0x00000034462f7224 */ /* 0x040fe400078e02ff */
[C---:B------:R-:W-:Y:S02]  /*6d30*/  IMAD R52, R70.reuse, R57, RZ ;  /* 0x0000003946347224 */ /* 0x040fe400078e02ff */
[C---:B------:R-:W-:Y:S02]  /*6d40*/  IMAD R26, R70.reuse, R31, RZ ;  /* 0x0000001f461a7224 */ /* 0x040fe400078e02ff */
[----:B------:R-:W-:Y:S02]  /*6d50*/  IMAD R57, R70, R62, RZ ;  /* 0x0000003e46397224 */ /* 0x000fe400078e02ff */
[-C--:B------:R-:W-:Y:S01]  /*6d60*/  IMAD R24, R2, R72.reuse, R24 ;  /* 0x0000004802187224 */ /* 0x080fe200078e0218 */
[----:B------:R-:W-:Y:S01]  /*6d70*/  MOV R2, R115 ;  /* 0x0000007300027202 */ /* 0x000fe20000000f00 */
[----:B------:R-:W-:Y:S01]  /*6d80*/  IMAD R62, R70, R67, RZ ;  /* 0x00000043463e7224 */ /* 0x000fe200078e02ff */
[----:B------:R-:W-:Y:S01]  /*6d90*/  I2IP.S8.S32.SAT R67, R4, R3, R5 ;  /* 0x0000000304437239 */ /* 0x000fe20000001405 */
[-C--:B------:R-:W-:Y:S01]  /*6da0*/  IMAD R25, R0, R72.reuse, R25 ;  /* 0x0000004800197224 */ /* 0x080fe200078e0219 */
[----:B------:R-:W-:Y:S01]  /*6db0*/  SHF.R.S32.HI R3, RZ, 0x18, R114 ;  /* 0x00000018ff037819 */ /* 0x000fe20000011472 */
[----:B------:R-:W-:Y:S01]  /*6dc0*/  IMAD R28, R70, R33, RZ ;  /* 0x00000021461c7224 */ /* 0x000fe200078e02ff */
[----:B------:R-:W-:Y:S01]  /*6dd0*/  SHF.R.S32.HI R4, RZ, 0x18, R113 ;  /* 0x00000018ff047819 */ /* 0x000fe20000011471 */
[-C--:B------:R-:W-:Y:S02]  /*6de0*/  IMAD R26, R81, R72.reuse, R26 ;  /* 0x00000048511a7224 */ /* 0x080fe400078e021a */
[-C--:B------:R-:W-:Y:S01]  /*6df0*/  IMAD R27, R2, R72.reuse, R27 ;  /* 0x00000048021b7224 */ /* 0x080fe200078e021b */
[----:B------:R-:W-:Y:S01]  /*6e00*/  SHF.R.S32.HI R2, RZ, 0x18, R111 ;  /* 0x00000018ff027819 */ /* 0x000fe2000001146f */
[----:B------:R-:W-:Y:S01]  /*6e10*/  IMAD R28, R3, R72, R28 ;  /* 0x00000048031c7224 */ /* 0x000fe200078e021c */
[----:B------:R-:W-:Y:S01]  /*6e20*/  I2IP.S8.S32.SAT R18, R26, R25, RZ ;  /* 0x000000191a127239 */ /* 0x000fe200000014ff */
[----:B------:R-:W-:Y:S01]  /*6e30*/  IMAD R31, R70, R36, RZ ;  /* 0x00000024461f7224 */ /* 0x000fe200078e02ff */
[----:B------:R-:W-:Y:S01]  /*6e40*/  SHF.R.S32.HI R3, RZ, 0x18, R108 ;  /* 0x00000018ff037819 */ /* 0x000fe2000001146c */
[-C--:B------:R-:W-:Y:S01]  /*6e50*/  IMAD R29, R4, R72.reuse, R29 ;  /* 0x00000048041d7224 */ /* 0x080fe200078e021d */
[----:B------:R-:W-:Y:S01]  /*6e60*/  I2IP.S8.S32.SAT R18, R24, R23, R18 ;  /* 0x0000001718127239 */ /* 0x000fe20000001412 */
[----:B------:R-:W-:Y:S01]  /*6e70*/  IMAD.MOV.U32 R0, RZ, RZ, R112 ;  /* 0x000000ffff007224 */ /* 0x000fe200078e0070 */
[----:B------:R-:W-:Y:S01]  /*6e80*/  SHF.R.S32.HI R4, RZ, 0x18, R107 ;  /* 0x00000018ff047819 */ /* 0x000fe2000001146b */
[-C--:B------:R-:W-:Y:S02]  /*6e90*/  IMAD R30, R82, R72.reuse, R30 ;  /* 0x00000048521e7224 */ /* 0x080fe400078e021e */
[----:B------:R-:W-:Y:S01]  /*6ea0*/  IMAD R31, R0, R72, R31 ;  /* 0x00000048001f7224 */ /* 0x000fe200078e021f */
[----:B------:R-:W-:Y:S01]  /*6eb0*/  SHF.R.S32.HI R0, RZ, 0x18, R110 ;  /* 0x00000018ff007819 */ /* 0x000fe2000001146e */
[----:B------:R-:W-:Y:S01]  /*6ec0*/  IMAD R33, R70, R38, RZ ;  /* 0x0000002646217224 */ /* 0x000fe200078e02ff */
[----:B------:R-:W-:Y:S01]  /*6ed0*/  I2IP.S8.S32.SAT R19, R30, R29, RZ ;  /* 0x0000001d1e137239 */ /* 0x000fe200000014ff */
[-C--:B------:R-:W-:Y:S01]  /*6ee0*/  IMAD R32, R2, R72.reuse, R32 ;  /* 0x0000004802207224 */ /* 0x080fe200078e0220 */
[----:B------:R-:W-:Y:S01]  /*6ef0*/  MOV R2, R109 ;  /* 0x0000006d00027202 */ /* 0x000fe20000000f00 */
[----:B------:R-:W-:Y:S01]  /*6f00*/  IMAD R33, R0, R72, R33 ;  /* 0x0000004800217224 */ /* 0x000fe200078e0221 */
[----:B------:R-:W-:Y:S01]  /*6f10*/  I2IP.S8.S32.SAT R19, R28, R27, R19 ;  /* 0x0000001b1c137239 */ /* 0x000fe20000001413 */
[----:B------:R-:W-:Y:S01]  /*6f20*/  IMAD R36, R70, R41, RZ ;  /* 0x0000002946247224 */ /* 0x000fe200078e02ff */
[----:B------:R-:W-:Y:S01]  /*6f30*/  MOV R0, R106 ;  /* 0x0000006a00007202 */ /* 0x000fe20000000f00 */
[-C--:B------:R-:W-:Y:S02]  /*6f40*/  IMAD R34, R83, R72.reuse, R34 ;  /* 0x0000004853227224 */ /* 0x080fe400078e0222 */
[-C--:B------:R-:W-:Y:S01]  /*6f50*/  IMAD R35, R2, R72.reuse, R35 ;  /* 0x0000004802237224 */ /* 0x080fe200078e0223 */
[----:B------:R-:W-:Y:S01]  /*6f60*/  SHF.R.S32.HI R2, RZ, 0x18, R104 ;  /* 0x00000018ff027819 */ /* 0x000fe20000011468 */
[----:B------:R-:W-:Y:S01]  /*6f70*/  IMAD R38, R70, R43, RZ ;  /* 0x0000002b46267224 */ /* 0x000fe200078e02ff */
[----:B------:R-:W-:Y:S01]  /*6f80*/  I2IP.S8.S32.SAT R33, R34, R33, RZ ;  /* 0x0000002122217239 */ /* 0x000fe200000014ff */
[-C--:B------:R-:W-:Y:S01]  /*6f90*/  IMAD R36, R3, R72.reuse, R36 ;  /* 0x0000004803247224 */ /* 0x080fe200078e0224 */
[----:B------:R-:W-:Y:S01]  /*6fa0*/  SHF.R.S32.HI R3, RZ, 0x18, R99 ;  /* 0x00000018ff037819 */ /* 0x000fe20000011463 */
[-C--:B------:R-:W-:Y:S01]  /*6fb0*/  IMAD R37, R4, R72.reuse, R37 ;  /* 0x0000004804257224 */ /* 0x080fe200078e0225 */
[----:B------:R-:W-:Y:S01]  /*6fc0*/  I2IP.S8.S32.SAT R32, R32, R31, R33 ;  /* 0x0000001f20207239 */ /* 0x000fe20000001421 */
[-C--:B------:R-:W-:Y:S01]  /*6fd0*/  IMAD R38, R84, R72.reuse, R38 ;  /* 0x0000004854267224 */ /* 0x080fe200078e0226 */
[----:B------:R-:W-:Y:S01]  /*6fe0*/  SHF.R.S32.HI R4, RZ, 0x18, R98 ;  /* 0x00000018ff047819 */ /* 0x000fe20000011462 */
[----:B------:R-:W-:Y:S01]  /*6ff0*/  IMAD R39, R0, R72, R39 ;  /* 0x0000004800277224 */ /* 0x000fe200078e0227 */
[----:B------:R-:W-:Y:S01]  /*7000*/  SHF.R.S32.HI R0, RZ, 0x18, R101 ;  /* 0x00000018ff007819 */ /* 0x000fe20000011465 */
[----:B------:R-:W-:Y:S01]  /*7010*/  IMAD R41, R70, R46, RZ ;  /* 0x0000002e46297224 */ /* 0x000fe200078e02ff */
[----:B------:R-:W-:Y:S01]  /*7020*/  I2IP.S8.S32.SAT R37, R38, R37, RZ ;  /* 0x0000002526257239 */ /* 0x000fe200000014ff */
[----:B------:R-:W-:Y:S01]  /*7030*/  IMAD R40, R2, R72, R40 ;  /* 0x0000004802287224 */ /* 0x000fe200078e0228 */
[----:B------:R-:W-:Y:S01]  /*7040*/  MOV R2, R100 ;  /* 0x0000006400027202 */ /* 0x000fe20000000f00 */
[----:B------:R-:W-:Y:S01]  /*7050*/  IMAD R43, R70, R48, RZ ;  /* 0x00000030462b7224 */ /* 0x000fe200078e02ff */
[----:B------:R-:W-:Y:S01]  /*7060*/  I2IP.S8.S32.SAT R33, R36, R35, R37 ;  /* 0x0000002324217239 */ /* 0x000fe20000001425 */
[-C--:B------:R-:W-:Y:S01]  /*7070*/  IMAD R41, R0, R72.reuse, R41 ;  /* 0x0000004800297224 */ /* 0x080fe200078e0229 */
        /* <DEDUP_REMOVED lines=10> */
[----:B------:R-:W-:Y:S01]  /*7120*/  IMAD R48, R70, R53, RZ ;  /* 0x0000003546307224 */ /* 0x000fe200078e02ff */
[----:B------:R-:W-:Y:S01]  /*7130*/  SHF.R.S32.HI R4, RZ, 0x18, R87 ;  /* 0x00000018ff047819 */ /* 0x000fe20000011457 */
[-C--:B------:R-:W-:Y:S02]  /*7140*/  IMAD R46, R86, R72.reuse, R46 ;  /* 0x00000048562e7224 */ /* 0x080fe400078e022e */
[-C--:B------:R-:W-:Y:S02]  /*7150*/  IMAD R47, R0, R72.reuse, R47 ;  /* 0x00000048002f7224 */ /* 0x080fe400078e022f */
[----:B------:R-:W-:Y:S01]  /*7160*/  IMAD R48, R2, R72, R48 ;  /* 0x0000004802307224 */ /* 0x000fe200078e0230 */
[----:B------:R-:W-:Y:S01]  /*7170*/  SHF.R.S32.HI R2, RZ, 0x18, R96 ;  /* 0x00000018ff027819 */ /* 0x000fe20000011460 */
[----:B------:R-:W-:Y:S01]  /*7180*/  IMAD R51, R70, R56, RZ ;  /* 0x0000003846337224 */ /* 0x000fe200078e02ff */
[----:B------:R-:W-:Y:S01]  /*7190*/  I2IP.S8.S32.SAT R35, R46, R45, RZ ;  /* 0x0000002d2e237239 */ /* 0x000fe200000014ff */
[-C--:B------:R-:W-:Y:S01]  /*71a0*/  IMAD R49, R3, R72.reuse, R49 ;  /* 0x0000004803317224 */ /* 0x080fe200078e0231 */
[----:B------:R-:W-:Y:S01]  /*71b0*/  SHF.R.S32.HI R3, RZ, 0x18, R95 ;  /* 0x00000018ff037819 */ /* 0x000fe2000001145f */
[----:B------:R-:W-:Y:S01]  /*71c0*/  IMAD.MOV.U32 R0, RZ, RZ, R97 ;  /* 0x000000ffff007224 */ /* 0x000fe200078e0061 */
[----:B------:R-:W-:Y:S01]  /*71d0*/  I2IP.S8.S32.SAT R35, R44, R43, R35 ;  /* 0x0000002b2c237239 */ /* 0x000fe20000001423 */
[-C--:B------:R-:W-:Y:S02]  /*71e0*/  IMAD R50, R71, R72.reuse, R50 ;  /* 0x0000004847327224 */ /* 0x080fe400078e0232 */
[----:B------:R-:W-:Y:S01]  /*71f0*/  IMAD R51, R0, R72, R51 ;  /* 0x0000004800337224 */ /* 0x000fe200078e0233 */
[----:B------:R-:W-:Y:S01]  /*7200*/  MOV R0, R94 ;  /* 0x0000005e00007202 */ /* 0x000fe20000000f00 */
[----:B------:R-:W-:Y:S01]  /*7210*/  IMAD R53, R70, R58, RZ ;  /* 0x0000003a46357224 */ /* 0x000fe200078e02ff */
[----:B------:R-:W-:Y:S01]  /*7220*/  I2IP.S8.S32.SAT R49, R50, R49, RZ ;  /* 0x0000003132317239 */ /* 0x000fe200000014ff */
[-C--:B------:R-:W-:Y:S01]  /*7230*/  IMAD R52, R2, R72.reuse, R52 ;  /* 0x0000004802347224 */ /* 0x080fe200078e0234 */
[----:B------:R-:W-:Y:S01]  /*7240*/  SHF.R.S32.HI R2, RZ, 0x18, R93 ;  /* 0x00000018ff027819 */ /* 0x000fe2000001145d */
[-C--:B------:R-:W-:Y:S01]  /*7250*/  IMAD R53, R3, R72.reuse, R53 ;  /* 0x0000004803357224 */ /* 0x080fe200078e0235 */
[----:B------:R-:W-:Y:S01]  /*7260*/  SHF.R.S32.HI R3, RZ, 0x18, R88 ;  /* 0x00000018ff037819 */ /* 0x000fe20000011458 */
[----:B------:R-:W-:Y:S01]  /*7270*/  IMAD R54, R73, R72, R54 ;  /* 0x0000004849367224 */ /* 0x000fe200078e0236 */
[----:B------:R-:W-:Y:S01]  /*7280*/  I2IP.S8.S32.SAT R48, R48, R47, R49 ;  /* 0x0000002f30307239 */ /* 0x000fe20000001431 */
[C---:B------:R-:W-:Y:S02]  /*7290*/  IMAD R56, R70.reuse, R61, RZ ;  /* 0x0000003d46387224 */ /* 0x040fe400078e02ff */
[----:B------:R-:W-:Y:S01]  /*72a0*/  IMAD R61, R70, R66, RZ ;  /* 0x00000042463d7224 */ /* 0x000fe200078e02ff */
[----:B------:R-:W-:Y:S01]  /*72b0*/  I2IP.S8.S32.SAT R66, R13, R12, R14 ;  /* 0x0000000c0d427239 */ /* 0x000fe2000000140e */
[-C--:B------:R-:W-:Y:S01]  /*72c0*/  IMAD R55, R0, R72.reuse, R55 ;  /* 0x0000004800377224 */ /* 0x080fe200078e0237 */
[----:B------:R-:W-:Y:S01]  /*72d0*/  SHF.R.S32.HI R0, RZ, 0x18, R92 ;  /* 0x00000018ff007819 */ /* 0x000fe2000001145c */
[-C--:B------:R-:W-:Y:S01]  /*72e0*/  IMAD R56, R2, R72.reuse, R56 ;  /* 0x0000004802387224 */ /* 0x080fe200078e0238 */
[----:B------:R-:W-:Y:S01]  /*72f0*/  MOV R2, R89 ;  /* 0x0000005900027202 */ /* 0x000fe20000000f00 */
[----:B------:R1:W-:Y:S01]  /*7300*/  STS.128 [R146+UR44+0x2200], R64 ;  /* 0x0022004092007988 */ /* 0x0003e20008000c2c */
[----:B------:R-:W-:Y:S01]  /*7310*/  IMAD R58, R70, R63, RZ ;  /* 0x0000003f463a7224 */ /* 0x000fe200078e02ff */
[----:B------:R-:W-:Y:S01]  /*7320*/  I2IP.S8.S32.SAT R49, R54, R53, RZ ;  /* 0x0000003536317239 */ /* 0x000fe200000014ff */
[-C--:B------:R-:W-:Y:S02]  /*7330*/  IMAD R57, R0, R72.reuse, R57 ;  /* 0x0000004800397224 */ /* 0x080fe400078e0239 */
[-C--:B------:R-:W-:Y:S01]  /*7340*/  IMAD R58, R74, R72.reuse, R58 ;  /* 0x000000484a3a7224 */ /* 0x080fe200078e023a */
[----:B------:R-:W-:Y:S01]  /*7350*/  I2IP.S8.S32.SAT R49, R52, R51, R49 ;  /* 0x0000003334317239 */ /* 0x000fe20000001431 */
[-C--:B------:R-:W-:Y:S01]  /*7360*/  IMAD R59, R2, R72.reuse, R59 ;  /* 0x00000048023b7224 */ /* 0x080fe200078e023b */
[----:B------:R1:W-:Y:S01]  /*7370*/  STS.128 [R145+0x2200], R16 ;  /* 0x0022001091007388 */ /* 0x0003e20000000c00 */
[-C--:B------:R-:W-:Y:S01]  /*7380*/  IMAD R60, R3, R72.reuse, R60 ;  /* 0x00000048033c7224 */ /* 0x080fe200078e023c */
[----:B------:R-:W-:Y:S01]  /*7390*/  I2IP.S8.S32.SAT R50, R58, R57, RZ ;  /* 0x000000393a327239 */ /* 0x000fe200000014ff */
[-C--:B------:R-:W-:Y:S02]  /*73a0*/  IMAD R61, R4, R72.reuse, R61 ;  /* 0x00000048043d7224 */ /* 0x080fe400078e023d */
[----:B------:R-:W-:Y:S01]  /*73b0*/  IMAD R62, R75, R72, R62 ;  /* 0x000000484b3e7224 */ /* 0x000fe200078e023e */
[----:B------:R-:W-:Y:S02]  /*73c0*/  I2IP.S8.S32.SAT R50, R56, R55, R50 ;  /* 0x0000003738327239 */ /* 0x000fe40000001432 */
[----:B------:R1:W-:Y:S02]  /*73d0*/  STS.128 [R144+0x2200], R32 ;  /* 0x0022002090007388 */ /* 0x0003e40000000c00 */
[----:B------:R-:W-:Y:S04]  /*73e0*/  I2IP.S8.S32.SAT R61, R62, R61, RZ ;  /* 0x0000003d3e3d7239 */ /* 0x000fe800000014ff */
[----:B------:R-:W-:Y:S05]  /*73f0*/  I2IP.S8.S32.SAT R51, R60, R59, R61 ;  /* 0x0000003b3c337239 */ /* 0x000fea000000143d */
[----:B------:R1:W-:Y:S01]  /*7400*/  STS.128 [R143+0x2200], R48 ;  /* 0x002200308f007388 */ /* 0x0003e20000000c00 */
[----:B------:R-:W-:Y:S01]  /*7410*/  @!PT LDS RZ, [RZ] ;  /* 0x00000000fffff984 */ /* 0x000fe20000000800 */
[----:B------:R-:W-:Y:S01]  /*7420*/  @!PT LDS RZ, [RZ] ;  /* 0x00000000fffff984 */ /* 0x000fe20000000800 */
[----:B------:R-:W-:Y:S01]  /*7430*/  @!PT LDS RZ, [RZ] ;  /* 0x00000000fffff984 */ /* 0x000fe20000000800 */
[----:B------:R-:W-:Y:S01]  /*7440*/  @!PT LDS RZ, [RZ] ;  /* 0x00000000fffff984 */ /* 0x000fe20000000800 */
[----:B------:R3:W-:Y:S07]  /*7450*/  MEMBAR.ALL.CTA ;  /* 0x0000000000007992 */ /* 0x0007ee0000008000 */
[----:B---3--:R-:W3:Y:S02]  /*7460*/  FENCE.VIEW.ASYNC.S ;  /* 0x00000000000073c6 */ /* 0x008ee40000000000 */
[----:B---3--:R-:W-:Y:S06]  /*7470*/  BAR.SYNC.DEFER_BLOCKING 0x1, 0x80 ;  /* 0x0042000000007b1d */ /* 0x008fec0000010000 */
[----:B------:R-:W-:Y:S05]  /*7480*/  @P0 BRA `(.L_x_110) ;  /* 0x0000000000300947 */ /* 0x000fea0003800000 */
[----:B------:R-:W-:Y:S02]  /*7490*/  UIADD3 UR4, UPT, UPT, UR44, 0x2200, URZ ;  /* 0x000022002c047890 */ /* 0x000fe4000fffe0ff */
[----:B------:R-:W-:Y:S02]  /*74a0*/  USHF.L.U32 UR9, UR46, 0x6, URZ ;  /* 0x000000062e097899 */ /* 0x000fe400080006ff */
[----:B------:R-:W-:Y:S02]  /*74b0*/  USHF.L.U32 UR10, UR45, 0x7, URZ ;  /* 0x000000072d0a7899 */ /* 0x000fe400080006ff */
[----:B------:R-:W-:Y:S01]  /*74c0*/  MOV R154, UR4 ;  /* 0x00000004009a7c02 */ /* 0x000fe20008000f00 */
[----:B------:R-:W-:Y:S01]  /*74d0*/  UIADD3 UR4, UP0, UPT, UR62, 0x680, URZ ;  /* 0x000006803e047890 */ /* 0x000fe2000ff1e0ff */
[----:B------:R-:W-:Y:S02]  /*74e0*/  UMOV UR11, UR36 ;  /* 0x00000024000b7c82 */ /* 0x000fe40008000000 */
[----:B------:R-:W-:Y:S01]  /*74f0*/  R2UR UR8, R154 ;  /* 0x000000009a0872ca */ /* 0x000fe200000e0000 */
[----:B------:R-:W-:Y:S11]  /*7500*/  UIADD3.X UR5, UPT, UPT, URZ, UR63, URZ, UP0, !UPT ;  /* 0x0000003fff057290 */ /* 0x000ff600087fe4ff */
[----:B------:R-:W-:Y:S01]  /*7510*/  @!UPT UIADD3 URZ, UPT, UPT, URZ, URZ, URZ ;  /* 0x000000fffffff290 */ /* 0x000fe2000fffe0ff */
[----:B------:R3:W-:Y:S01]  /*7520*/  UTMASTG.3D [UR8], [UR4] ;  /* 0x00000008040073b5 */ /* 0x0007e20008010000 */
[----:B------:R0:W-:Y:S01]  /*7530*/  UTMACMDFLUSH ;  /* 0x00000000000079b7 */ /* 0x0001e20000000000 */
[----:B---3--:R-:W-:Y:S04]  /*7540*/  DEPBAR.LE SB0, 0x0 ;  /* 0x000080000000791a */ /* 0x008fe80000000000 */
.L_x_110:
[----:B------:R-:W-:Y:S05]  /*7550*/  BSYNC.RECONVERGENT B0 ;  /* 0x0000000000007941 */ /* 0x000fea0003800200 */
.L_x_109:
[----:B------:R-:W-:Y:S01]  /*7560*/  BAR.SYNC.DEFER_BLOCKING 0x1, 0x80 ;  /* 0x0042000000007b1d */ /* 0x000fe20000010000 */
[----:B------:R-:W-:Y:S01]  /*7570*/  ISETP.NE.AND P0, PT, R150, 0x2, PT ;  /* 0x000000029600780c */ /* 0x000fe20003f05270 */
[----:B------:R-:W-:Y:S01]  /*7580*/  UISETP.NE.AND UP0, UPT, UR47, URZ, UPT ;  /* 0x000000ff2f00728c */ /* 0x000fe2000bf05270 */
[----:B------:R-:W-:Y:S01]  /*7590*/  ISETP.NE.AND P1, PT, R68, 0x4, PT ;  /* 0x000000044400780c */ /* 0x000fe20003f25270 */
[----:B------:R-:W-:Y:S01]  /*75a0*/  UIADD3 UR46, UPT, UPT, UR37, UR57, URZ ;  /* 0x00000039252e7290 */ /* 0x000fe2000fffe0ff */
[----:B------:R-:W-:Y:S01]  /*75b0*/  SEL R2, RZ, 0x1, P0 ;  /* 0x00000001ff027807 */ /* 0x000fe20000000000 */
[----:B------:R-:W-:Y:S01]  /*75c0*/  UIADD3 UR45, UPT, UPT, UR38, UR60, URZ ;  /* 0x0000003c262d7290 */ /* 0x000fe2000fffe0ff */
[----:B------:R-:W-:Y:S02]  /*75d0*/  SEL R0, RZ, 0x1, P1 ;  /* 0x00000001ff007807 */ /* 0x000fe40000800000 */
[----:B------:R-:W-:Y:S02]  /*75e0*/  LOP3.LUT R152, R152, R2, RZ, 0x3c, !PT ;  /* 0x0000000298987212 */ /* 0x000fe400078e3cff */
[----:B------:R-:W-:Y:S02]  /*75f0*/  LOP3.LUT R153, R153, R0, RZ, 0x3c, !PT ;  /* 0x0000000099997212 */ /* 0x000fe400078e3cff */
[----:B------:R-:W-:Y:S02]  /*7600*/  SEL R150, R150, RZ, P0 ;  /* 0x000000ff96967207 */ /* 0x000fe40000000000 */
[----:B------:R-:W-:Y:S01]  /*7610*/  SEL R68, R68, RZ, P1 ;  /* 0x000000ff44447207 */ /* 0x000fe20000800000 */
[----:B------:R-:W-:Y:S01]  /*7620*/  UMOV UR36, UR54 ;  /* 0x0000003600247c82 */ /* 0x000fe20008000000 */
[----:B------:R-:W-:Y:S05]  /*7630*/  BRA.U UP0, `(.L_x_111) ;  /* 0xffffffd900e07547 */ /* 0x000fea000b83ffff */
[----:B------:R-:W-:Y:S05]  /*7640*/  EXIT ;  /* 0x000000000000794d */ /* 0x000fea0003800000 */
.L_x_24:
[----:B--2---:R2:W3:Y:S02]  /*7650*/  SYNCS.PHASECHK.TRANS64.TRYWAIT P0, [R0+URZ+0xc0], R2 ;  /* 0x0000c002000075a7 */ /* 0x0044e400080011ff */
[----:B---3--:R-:W-:Y:S05]  /*7660*/  @!P0 NANOSLEEP.SYNCS 0x989680 ;  /* 0x009896800000895d */ /* 0x008fea0003900000 */
[----:B------:R-:W3:Y:S02]  /*7670*/  @!P0 SYNCS.PHASECHK.TRANS64 P0, [R0+URZ+0xc0], R2 ;  /* 0x0000c002000085a7 */ /* 0x000ee400080010ff */
[----:B---3--:R-:W-:Y:S05]  /*7680*/  @!P0 BRA `(.L_x_24) ;  /* 0xfffffffc00f08947 */ /* 0x008fea000383ffff */
[----:B------:R-:W-:Y:S05]  /*7690*/  BRA `(.L_x_112) ;  /* 0xffffffa000c07947 */ /* 0x000fea000383ffff */
.L_x_27:
[----:B-1----:R-:W-:-:S07]  /*76a0*/  MOV R0, UR33 ;  /* 0x0000002100007c02 */ /* 0x002fce0008000f00 */
.L_x_113:
[----:B-1----:R1:W2:Y:S02]  /*76b0*/  SYNCS.PHASECHK.TRANS64.TRYWAIT P0, [R0+URZ+0x18], R3 ;  /* 0x00001803000075a7 */ /* 0x0022a400080011ff */
[----:B--2---:R-:W-:Y:S05]  /*76c0*/  @!P0 NANOSLEEP.SYNCS 0x989680 ;  /* 0x009896800000895d */ /* 0x004fea0003900000 */
[----:B------:R-:W2:Y:S02]  /*76d0*/  @!P0 SYNCS.PHASECHK.TRANS64 P0, [R0+URZ+0x18], R3 ;  /* 0x00001803000085a7 */ /* 0x000ea400080010ff */
[----:B--2---:R-:W-:Y:S05]  /*76e0*/  @!P0 BRA `(.L_x_113) ;  /* 0xfffffffc00f08947 */ /* 0x004fea000383ffff */
[----:B------:R-:W-:Y:S05]  /*76f0*/  BRA `(.L_x_26) ;  /* 0xffffffa400187947 */ /* 0x000fea000383ffff */
.L_x_34:
[----:B-1----:R-:W-:-:S07]  /*7700*/  MOV R0, UR17 ;  /* 0x0000001100007c02 */ /* 0x002fce0008000f00 */
.L_x_114:
[----:B-1----:R1:W2:Y:S02]  /*7710*/  SYNCS.PHASECHK.TRANS64.TRYWAIT P0, [R0+URZ+0x18], R3 ;  /* 0x00001803000075a7 */ /* 0x0022a400080011ff */
[----:B--2---:R-:W-:Y:S05]  /*7720*/  @!P0 NANOSLEEP.SYNCS 0x989680 ;  /* 0x009896800000895d */ /* 0x004fea0003900000 */
[----:B------:R-:W2:Y:S02]  /*7730*/  @!P0 SYNCS.PHASECHK.TRANS64 P0, [R0+URZ+0x18], R3 ;  /* 0x00001803000085a7 */ /* 0x000ea400080010ff */
[----:B--2---:R-:W-:Y:S05]  /*7740*/  @!P0 BRA `(.L_x_114) ;  /* 0xfffffffc00f08947 */ /* 0x004fea000383ffff */
[----:B------:R-:W-:Y:S05]  /*7750*/  BRA `(.L_x_33) ;  /* 0xffffffa400d87947 */ /* 0x000fea000383ffff */
.L_x_39:
[----:B-1----:R1:W2:Y:S02]  /*7760*/  SYNCS.PHASECHK.TRANS64.TRYWAIT P0, [R3+URZ+0x50], R0 ;  /* 0x00005000030075a7 */ /* 0x0022a400080011ff */
[----:B--2---:R-:W-:Y:S05]  /*7770*/  @!P0 NANOSLEEP.SYNCS 0x989680 ;  /* 0x009896800000895d */ /* 0x004fea0003900000 */
[----:B------:R-:W2:Y:S02]  /*7780*/  @!P0 SYNCS.PHASECHK.TRANS64 P0, [R3+URZ+0x50], R0 ;  /* 0x00005000030085a7 */ /* 0x000ea400080010ff */
[----:B--2---:R-:W-:Y:S05]  /*7790*/  @!P0 BRA `(.L_x_39) ;  /* 0xfffffffc00f08947 */ /* 0x004fea000383ffff */
[----:B------:R-:W-:Y:S05]  /*77a0*/  BRA `(.L_x_115) ;  /* 0xffffffa800807947 */ /* 0x000fea000383ffff */
.L_x_43:
[----:B------:R-:W-:-:S07]  /*77b0*/  MOV R0, UR4 ;  /* 0x0000000400007c02 */ /* 0x000fce0008000f00 */
.L_x_116:
[----:B-1----:R1:W2:Y:S02]  /*77c0*/  SYNCS.PHASECHK.TRANS64.TRYWAIT P0, [R0+URZ], R2 ;  /* 0x00000002000075a7 */ /* 0x0022a400080011ff */
[----:B--2---:R-:W-:Y:S05]  /*77d0*/  @!P0 NANOSLEEP.SYNCS 0x989680 ;  /* 0x009896800000895d */ /* 0x004fea0003900000 */
[----:B------:R-:W2:Y:S02]  /*77e0*/  @!P0 SYNCS.PHASECHK.TRANS64 P0, [R0+URZ], R2 ;  /* 0x00000002000085a7 */ /* 0x000ea400080010ff */
[----:B--2---:R-:W-:Y:S05]  /*77f0*/  @!P0 BRA `(.L_x_116) ;  /* 0xfffffffc00f08947 */ /* 0x004fea000383ffff */
[----:B------:R-:W-:Y:S05]  /*7800*/  BRA `(.L_x_117) ;  /* 0xffffffb000247947 */ /* 0x000fea000383ffff */
.L_x_44:
[----:B------:R-:W-:-:S07]  /*7810*/  MOV R0, UR5 ;  /* 0x0000000500007c02 */ /* 0x000fce0008000f00 */
.L_x_118:
[----:B-1----:R1:W2:Y:S02]  /*7820*/  SYNCS.PHASECHK.TRANS64.TRYWAIT P0, [R0+URZ], R2 ;  /* 0x00000002000075a7 */ /* 0x0022a400080011ff */
[----:B--2---:R-:W-:Y:S05]  /*7830*/  @!P0 NANOSLEEP.SYNCS 0x989680 ;  /* 0x009896800000895d */ /* 0x004fea0003900000 */
[----:B------:R-:W2:Y:S02]  /*7840*/  @!P0 SYNCS.PHASECHK.TRANS64 P0, [R0+URZ], R2 ;  /* 0x00000002000085a7 */ /* 0x000ea400080010ff */
[----:B--2---:R-:W-:Y:S05]  /*7850*/  @!P0 BRA `(.L_x_118) ;  /* 0xfffffffc00f08947 */ /* 0x004fea000383ffff */
[----:B------:R-:W-:Y:S05]  /*7860*/  BRA `(.L_x_119) ;  /* 0xffffffb000307947 */ /* 0x000fea000383ffff */
.L_x_47:
[----:B-1----:R1:W2:Y:S02]  /*7870*/  SYNCS.PHASECHK.TRANS64.TRYWAIT P0, [R2+URZ+0xb0], R4 ;  /* 0x0000b004020075a7 */ /* 0x0022a400080011ff */
[----:B--2---:R-:W-:Y:S05]  /*7880*/  @!P0 NANOSLEEP.SYNCS 0x989680 ;  /* 0x009896800000895d */ /* 0x004fea0003900000 */
[----:B------:R-:W2:Y:S02]  /*7890*/  @!P0 SYNCS.PHASECHK.TRANS64 P0, [R2+URZ+0xb0], R4 ;  /* 0x0000b004020085a7 */ /* 0x000ea400080010ff */
[----:B--2---:R-:W-:Y:S05]  /*78a0*/  @!P0 BRA `(.L_x_47) ;  /* 0xfffffffc00f08947 */ /* 0x004fea000383ffff */
[----:B------:R-:W-:Y:S05]  /*78b0*/  BRA `(.L_x_120) ;  /* 0xffffffb0008c7947 */ /* 0x000fea000383ffff */
.L_x_48:
[----:B------:R-:W-:-:S07]  /*78c0*/  MOV R2, UR4 ;  /* 0x0000000400027c02 */ /* 0x000fce0008000f00 */
.L_x_121:
[----:B-1----:R1:W2:Y:S02]  /*78d0*/  SYNCS.PHASECHK.TRANS64.TRYWAIT P0, [R2+URZ+0x60], R5 ;  /* 0x00006005020075a7 */ /* 0x0022a400080011ff */
[----:B--2---:R-:W-:Y:S05]  /*78e0*/  @!P0 NANOSLEEP.SYNCS 0x989680 ;  /* 0x009896800000895d */ /* 0x004fea0003900000 */
[----:B------:R-:W2:Y:S02]  /*78f0*/  @!P0 SYNCS.PHASECHK.TRANS64 P0, [R2+URZ+0x60], R5 ;  /* 0x00006005020085a7 */ /* 0x000ea400080010ff */
[----:B--2---:R-:W-:Y:S05]  /*7900*/  @!P0 BRA `(.L_x_121) ;  /* 0xfffffffc00f08947 */ /* 0x004fea000383ffff */
[----:B------:R-:W-:Y:S05]  /*7910*/  BRA `(.L_x_122) ;  /* 0xffffffb0009c7947 */ /* 0x000fea000383ffff */
.L_x_49:
[----:B-1----:R1:W2:Y:S02]  /*7920*/  SYNCS.PHASECHK.TRANS64.TRYWAIT P1, [R2+URZ+0x50], R4 ;  /* 0x00005004020075a7 */ /* 0x0022a400080211ff */
[----:B--2---:R-:W-:Y:S05]  /*7930*/  @!P1 NANOSLEEP.SYNCS 0x989680 ;  /* 0x009896800000995d */ /* 0x004fea0003900000 */
[----:B------:R-:W2:Y:S02]  /*7940*/  @!P1 SYNCS.PHASECHK.TRANS64 P1, [R2+URZ+0x50], R4 ;  /* 0x00005004020095a7 */ /* 0x000ea400080210ff */
[----:B--2---:R-:W-:Y:S05]  /*7950*/  @!P1 BRA `(.L_x_49) ;  /* 0xfffffffc00f09947 */ /* 0x004fea000383ffff */
[----:B------:R-:W-:Y:S05]  /*7960*/  BRA `(.L_x_123) ;  /* 0xffffffb000cc7947 */ /* 0x000fea000383ffff */
.L_x_52:
[----:B------:R-:W-:-:S07]  /*7970*/  MOV R0, UR4 ;  /* 0x0000000400007c02 */ /* 0x000fce0008000f00 */
.L_x_124:
[----:B-1----:R1:W2:Y:S02]  /*7980*/  SYNCS.PHASECHK.TRANS64.TRYWAIT P0, [R0+URZ+0x60], R2 ;  /* 0x00006002000075a7 */ /* 0x0022a400080011ff */
[----:B--2---:R-:W-:Y:S05]  /*7990*/  @!P0 NANOSLEEP.SYNCS 0x989680 ;  /* 0x009896800000895d */ /* 0x004fea0003900000 */
[----:B------:R-:W2:Y:S02]  /*79a0*/  @!P0 SYNCS.PHASECHK.TRANS64 P0, [R0+URZ+0x60], R2 ;  /* 0x00006002000085a7 */ /* 0x000ea400080010ff */
[----:B--2---:R-:W-:Y:S05]  /*79b0*/  @!P0 BRA `(.L_x_124) ;  /* 0xfffffffc00f08947 */ /* 0x004fea000383ffff */
[----:B------:R-:W-:Y:S05]  /*79c0*/  BRA `(.L_x_51) ;  /* 0xffffffb400207947 */ /* 0x000fea000383ffff */
.L_x_61:
[----:B-1----:R-:W-:-:S04]  /*79d0*/  MOV R5, UR5 ;  /* 0x0000000500057c02 */ /* 0x002fc80008000f00 */
[----:B------:R1:W2:Y:S03]  /*79e0*/  SYNCS.PHASECHK.TRANS64.TRYWAIT P0, [R5+URZ+0x8], R6 ;  /* 0x00000806050075a7 */ /* 0x0002a600080011ff */
[----:B--2---:R-:W-:Y:S05]  /*79f0*/  @!P0 NANOSLEEP.SYNCS 0x989680 ;  /* 0x009896800000895d */ /* 0x004fea0003900000 */
[----:B------:R-:W2:Y:S02]  /*7a00*/  @!P0 SYNCS.PHASECHK.TRANS64 P0, [R5+URZ+0x8], R6 ;  /* 0x00000806050085a7 */ /* 0x000ea400080010ff */
[----:B--2---:R-:W-:Y:S05]  /*7a10*/  @!P0 BRA `(.L_x_61) ;  /* 0xfffffffc00ec8947 */ /* 0x004fea000383ffff */
[----:B------:R-:W-:Y:S05]  /*7a20*/  BRA `(.L_x_60) ;  /* 0xffffffb400d47947 */ /* 0x000fea000383ffff */
.L_x_63:
[----:B------:R-:W-:Y:S01]  /*7a30*/  BSSY B0, `(.L_x_125) ;  /* 0x0000006000007945 */ /* 0x000fe20003800000 */
[----:B------:R-:W-:-:S07]  /*7a40*/  MOV R15, 0xffffffff ;  /* 0xffffffff000f7802 */ /* 0x000fce0000000f00 */
[----:B-1---5:R-:W-:Y:S05]  /*7a50*/  WARPSYNC.COLLECTIVE R15, `(.L_x_126) ;  /* 0x000000000f0c7348 */ /* 0x022fea0003c00000 */
[----:B------:R-:W-:Y:S02]  /*7a60*/  ELECT P6, UR79, PT ;  /* 0x00000000004f782f */ /* 0x000fe400038c0000 */
[----:B------:R-:W-:Y:S01]  /*7a70*/  MOV R14, UR79 ;  /* 0x0000004f000e7c02 */ /* 0x000fe20008000f00 */
[----:B-1---5:R-:W-:Y:S10]  /*7a80*/  ENDCOLLECTIVE ;  /* 0x000000000000791b */ /* 0x022ff40003800000 */
.L_x_126:
[----:B------:R-:W-:Y:S05]  /*7a90*/  BSYNC B0 ;  /* 0x0000000000007941 */ /* 0x000fea0003800000 */
.L_x_125:
[----:B------:R-:W-:Y:S01]  /*7aa0*/  PLOP3.LUT P0, PT, P6, PT, PT, 0x80, 0x8 ;  /* 0x000000000008781c */ /* 0x000fe2000370f070 */
[----:B------:R-:W-:-:S12]  /*7ab0*/  BRA `(.L_x_127) ;  /* 0xffffffb800007947 */ /* 0x000fd8000383ffff */
.L_x_65:
[----:B-1----:R-:W-:-:S04]  /*7ac0*/  MOV R0, UR5 ;  /* 0x0000000500007c02 */ /* 0x002fc80008000f00 */
[----:B------:R1:W2:Y:S03]  /*7ad0*/  SYNCS.PHASECHK.TRANS64.TRYWAIT P0, [R0+URZ+0x8], R4 ;  /* 0x00000804000075a7 */ /* 0x0002a600080011ff */
[----:B--2---:R-:W-:Y:S05]  /*7ae0*/  @!P0 NANOSLEEP.SYNCS 0x989680 ;  /* 0x009896800000895d */ /* 0x004fea0003900000 */
[----:B------:R-:W2:Y:S02]  /*7af0*/  @!P0 SYNCS.PHASECHK.TRANS64 P0, [R0+URZ+0x8], R4 ;  /* 0x00000804000085a7 */ /* 0x000ea400080010ff */
[----:B--2---:R-:W-:Y:S05]  /*7b00*/  @!P0 BRA `(.L_x_65) ;  /* 0xfffffffc00ec8947 */ /* 0x004fea000383ffff */
[----:B------:R-:W-:Y:S05]  /*7b10*/  BRA `(.L_x_64) ;  /* 0xffffffb800047947 */ /* 0x000fea000383ffff */
.L_x_66:
[----:B-1----:R1:W2:Y:S02]  /*7b20*/  SYNCS.PHASECHK.TRANS64.TRYWAIT P0, [R0+URZ+0x50], R4 ;  /* 0x00005004000075a7 */ /* 0x0022a400080011ff */
[----:B--2---:R-:W-:Y:S05]  /*7b30*/  @!P0 NANOSLEEP.SYNCS 0x989680 ;  /* 0x009896800000895d */ /* 0x004fea0003900000 */
[----:B------:R-:W2:Y:S02]  /*7b40*/  @!P0 SYNCS.PHASECHK.TRANS64 P0, [R0+URZ+0x50], R4 ;  /* 0x00005004000085a7 */ /* 0x000ea400080010ff */
[----:B--2---:R-:W-:Y:S05]  /*7b50*/  @!P0 BRA `(.L_x_66) ;  /* 0xfffffffc00f08947 */ /* 0x004fea000383ffff */
[----:B------:R-:W-:Y:S05]  /*7b60*/  BRA `(.L_x_128) ;  /* 0xffffffb800f07947 */ /* 0x000fea000383ffff */
.L_x_68:
[----:B------:R-:W-:-:S07]  /*7b70*/  MOV R0, UR31 ;  /* 0x0000001f00007c02 */ /* 0x000fce0008000f00 */
.L_x_129:
[----:B-1----:R1:W2:Y:S02]  /*7b80*/  SYNCS.PHASECHK.TRANS64.TRYWAIT P0, [R0+URZ+0x90], R4 ;  /* 0x00009004000075a7 */ /* 0x0022a400080011ff */
[----:B--2---:R-:W-:Y:S05]  /*7b90*/  @!P0 NANOSLEEP.SYNCS 0x989680 ;  /* 0x009896800000895d */ /* 0x004fea0003900000 */
[----:B------:R-:W2:Y:S02]  /*7ba0*/  @!P0 SYNCS.PHASECHK.TRANS64 P0, [R0+URZ+0x90], R4 ;  /* 0x00009004000085a7 */ /* 0x000ea400080010ff */
[----:B--2---:R-:W-:Y:S05]  /*7bb0*/  @!P0 BRA `(.L_x_129) ;  /* 0xfffffffc00f08947 */ /* 0x004fea000383ffff */
[----:B------:R-:W-:Y:S05]  /*7bc0*/  BRA `(.L_x_130) ;  /* 0xffffffbc003c7947 */ /* 0x000fea000383ffff */
.L_x_71:
[----:B------:R-:W-:Y:S07]  /*7bd0*/  MOV R0, UR5 ;  /* 0x0000000500007c02 */ /* 0x000fee0008000f00 */
.L_x_131:
[----:B-1----:R1:W2:Y:S02]  /*7be0*/  SYNCS.PHASECHK.TRANS64.TRYWAIT P0, [R0+URZ], R4 ;  /* 0x00000004000075a7 */ /* 0x0022a400080011ff */
[----:B--2---:R-:W-:Y:S05]  /*7bf0*/  @!P0 NANOSLEEP.SYNCS 0x989680 ;  /* 0x009896800000895d */ /* 0x004fea0003900000 */
[----:B------:R-:W2:Y:S02]  /*7c00*/  @!P0 SYNCS.PHASECHK.TRANS64 P0, [R0+URZ], R4 ;  /* 0x00000004000085a7 */ /* 0x000ea400080010ff */
[----:B--2---:R-:W-:Y:S05]  /*7c10*/  @!P0 BRA `(.L_x_131) ;  /* 0xfffffffc00f08947 */ /* 0x004fea000383ffff */
[----:B------:R-:W-:Y:S05]  /*7c20*/  BRA `(.L_x_70) ;  /* 0xffffffbc00507947 */ /* 0x000fea000383ffff */
.L_x_75:
[----:B-1----:R-:W-:-:S07]  /*7c30*/  MOV R0, UR4 ;  /* 0x0000000400007c02 */ /* 0x002fce0008000f00 */
.L_x_132:
[----:B-1----:R1:W2:Y:S02]  /*7c40*/  SYNCS.PHASECHK.TRANS64.TRYWAIT P0, [R0+URZ], R2 ;  /* 0x00000002000075a7 */ /* 0x0022a400080011ff */
[----:B--2---:R-:W-:Y:S05]  /*7c50*/  @!P0 NANOSLEEP.SYNCS 0x989680 ;  /* 0x009896800000895d */ /* 0x004fea0003900000 */
[----:B------:R-:W2:Y:S02]  /*7c60*/  @!P0 SYNCS.PHASECHK.TRANS64 P0, [R0+URZ], R2 ;  /* 0x00000002000085a7 */ /* 0x000ea400080010ff */
[----:B--2---:R-:W-:Y:S05]  /*7c70*/  @!P0 BRA `(.L_x_132) ;  /* 0xfffffffc00f08947 */ /* 0x004fea000383ffff */
[----:B------:R-:W-:Y:S05]  /*7c80*/  BRA `(.L_x_133) ;  /* 0xffffffc000447947 */ /* 0x000fea000383ffff */
.L_x_76:
[----:B------:R-:W-:-:S07]  /*7c90*/  MOV R0, UR5 ;  /* 0x0000000500007c02 */ /* 0x000fce0008000f00 */
.L_x_134:
[----:B-1----:R1:W2:Y:S02]  /*7ca0*/  SYNCS.PHASECHK.TRANS64.TRYWAIT P0, [R0+URZ], R3 ;  /* 0x00000003000075a7 */ /* 0x0022a400080011ff */
[----:B--2---:R-:W-:Y:S05]  /*7cb0*/  @!P0 NANOSLEEP.SYNCS 0x989680 ;  /* 0x009896800000895d */ /* 0x004fea0003900000 */
[----:B------:R-:W2:Y:S02]  /*7cc0*/  @!P0 SYNCS.PHASECHK.TRANS64 P0, [R0+URZ], R3 ;  /* 0x00000003000085a7 */ /* 0x000ea400080010ff */
[----:B--2---:R-:W-:Y:S05]  /*7cd0*/  @!P0 BRA `(.L_x_134) ;  /* 0xfffffffc00f08947 */ /* 0x004fea000383ffff */
[----:B------:R-:W-:Y:S05]  /*7ce0*/  BRA `(.L_x_135) ;  /* 0xffffffc000507947 */ /* 0x000fea000383ffff */
.L_x_77:
[----:B------:R-:W-:-:S07]  /*7cf0*/  MOV R0, UR5 ;  /* 0x0000000500007c02 */ /* 0x000fce0008000f00 */
.L_x_136:
[----:B-1----:R1:W2:Y:S02]  /*7d00*/  SYNCS.PHASECHK.TRANS64.TRYWAIT P0, [R0+URZ], R3 ;  /* 0x00000003000075a7 */ /* 0x0022a400080011ff */
[----:B--2---:R-:W-:Y:S05]  /*7d10*/  @!P0 NANOSLEEP.SYNCS 0x989680 ;  /* 0x009896800000895d */ /* 0x004fea0003900000 */
[----:B------:R-:W2:Y:S02]  /*7d20*/  @!P0 SYNCS.PHASECHK.TRANS64 P0, [R0+URZ], R3 ;  /* 0x00000003000085a7 */ /* 0x000ea400080010ff */
[----:B--2---:R-:W-:Y:S05]  /*7d30*/  @!P0 BRA `(.L_x_136) ;  /* 0xfffffffc00f08947 */ /* 0x004fea000383ffff */
[----:B------:R-:W-:Y:S05]  /*7d40*/  BRA `(.L_x_137) ;  /* 0xffffffc0005c7947 */ /* 0x000fea000383ffff */
.L_x_80:
[----:B------:R-:W-:-:S07]  /*7d50*/  MOV R0, UR26 ;  /* 0x0000001a00007c02 */ /* 0x000fce0008000f00 */
.L_x_138:
[----:B-1----:R1:W2:Y:S02]  /*7d60*/  SYNCS.PHASECHK.TRANS64.TRYWAIT P1, [R0+URZ+0xd0], R2 ;  /* 0x0000d002000075a7 */ /* 0x0022a400080211ff */
[----:B--2---:R-:W-:Y:S05]  /*7d70*/  @!P1 NANOSLEEP.SYNCS 0x989680 ;  /* 0x009896800000995d */ /* 0x004fea0003900000 */
[----:B------:R-:W2:Y:S02]  /*7d80*/  @!P1 SYNCS.PHASECHK.TRANS64 P1, [R0+URZ+0xd0], R2 ;  /* 0x0000d002000095a7 */ /* 0x000ea400080210ff */
[----:B--2---:R-:W-:Y:S05]  /*7d90*/  @!P1 BRA `(.L_x_138) ;  /* 0xfffffffc00f09947 */ /* 0x004fea000383ffff */
[----:B------:R-:W-:Y:S05]  /*7da0*/  BRA `(.L_x_139) ;  /* 0xffffffc000a87947 */ /* 0x000fea000383ffff */
.L_x_85:
[----:B--2---:R2:W3:Y:S02]  /*7db0*/  SYNCS.PHASECHK.TRANS64.TRYWAIT P0, [R7+URZ+0x50], R0 ;  /* 0x00005000070075a7 */ /* 0x0044e400080011ff */
[----:B---3--:R-:W-:Y:S05]  /*7dc0*/  @!P0 NANOSLEEP.SYNCS 0x989680 ;  /* 0x009896800000895d */ /* 0x008fea0003900000 */
[----:B------:R-:W3:Y:S02]  /*7dd0*/  @!P0 SYNCS.PHASECHK.TRANS64 P0, [R7+URZ+0x50], R0 ;  /* 0x00005000070085a7 */ /* 0x000ee400080010ff */
[----:B---3--:R-:W-:Y:S05]  /*7de0*/  @!P0 BRA `(.L_x_85) ;  /* 0xfffffffc00f08947 */ /* 0x008fea000383ffff */
[----:B------:R-:W-:Y:S05]  /*7df0*/  BRA `(.L_x_140) ;  /* 0xffffffc400c47947 */ /* 0x000fea000383ffff */
.L_x_88:
[----:B-1----:R-:W-:Y:S07]  /*7e00*/  MOV R0, UR17 ;  /* 0x0000001100007c02 */ /* 0x002fee0008000f00 */
.L_x_141:
[----:B-1----:R1:W2:Y:S02]  /*7e10*/  SYNCS.PHASECHK.TRANS64.TRYWAIT P2, [R0+URZ+0x48], R7 ;  /* 0x00004807000075a7 */ /* 0x0022a400080411ff */
[----:B--2---:R-:W-:Y:S05]  /*7e20*/  @!P2 NANOSLEEP.SYNCS 0x989680 ;  /* 0x009896800000a95d */ /* 0x004fea0003900000 */
[----:B------:R-:W2:Y:S02]  /*7e30*/  @!P2 SYNCS.PHASECHK.TRANS64 P2, [R0+URZ+0x48], R7 ;  /* 0x000048070000a5a7 */ /* 0x000ea400080410ff */
[----:B--2---:R-:W-:Y:S05]  /*7e40*/  @!P2 BRA `(.L_x_141) ;  /* 0xfffffffc00f0a947 */ /* 0x004fea000383ffff */
[----:B------:R-:W-:Y:S05]  /*7e50*/  BRA `(.L_x_87) ;  /* 0xffffffcc00247947 */ /* 0x000fea000383ffff */
.L_x_91:
[----:B-1----:R-:W-:Y:S07]  /*7e60*/  MOV R0, UR17 ;  /* 0x0000001100007c02 */ /* 0x002fee0008000f00 */
.L_x_142:
[----:B-1----:R1:W2:Y:S02]  /*7e70*/  SYNCS.PHASECHK.TRANS64.TRYWAIT P0, [R0+URZ+0x38], R6 ;  /* 0x00003806000075a7 */ /* 0x0022a400080011ff */
[----:B--2---:R-:W-:Y:S05]  /*7e80*/  @!P0 NANOSLEEP.SYNCS 0x989680 ;  /* 0x009896800000895d */ /* 0x004fea0003900000 */
[----:B------:R-:W2:Y:S02]  /*7e90*/  @!P0 SYNCS.PHASECHK.TRANS64 P0, [R0+URZ+0x38], R6 ;  /* 0x00003806000085a7 */ /* 0x000ea400080010ff */
[----:B--2---:R-:W-:Y:S05]  /*7ea0*/  @!P0 BRA `(.L_x_142) ;  /* 0xfffffffc00f08947 */ /* 0x004fea000383ffff */
[----:B------:R-:W-:Y:S05]  /*7eb0*/  BRA `(.L_x_143) ;  /* 0xffffffcc00747947 */ /* 0x000fea000383ffff */
.L_x_94:
[----:B--2---:R2:W4:Y:S02]  /*7ec0*/  SYNCS.PHASECHK.TRANS64.TRYWAIT P0, [R3+URZ+0x50], R0 ;  /* 0x00005000030075a7 */ /* 0x00452400080011ff */
[----:B----4-:R-:W-:Y:S05]  /*7ed0*/  @!P0 NANOSLEEP.SYNCS 0x989680 ;  /* 0x009896800000895d */ /* 0x010fea0003900000 */
[----:B------:R-:W4:Y:S02]  /*7ee0*/  @!P0 SYNCS.PHASECHK.TRANS64 P0, [R3+URZ+0x50], R0 ;  /* 0x00005000030085a7 */ /* 0x000f2400080010ff */
[----:B----4-:R-:W-:Y:S05]  /*7ef0*/  @!P0 BRA `(.L_x_94) ;  /* 0xfffffffc00f08947 */ /* 0x010fea000383ffff */
[----:B------:R-:W-:Y:S05]  /*7f00*/  BRA `(.L_x_144) ;  /* 0xffffffd000c07947 */ /* 0x000fea000383ffff */
.L_x_105:
[----:B-1----:R-:W-:Y:S04]  /*7f10*/  MOV R0, UR44 ;  /* 0x0000002c00007c02 */ /* 0x002fe80008000f00 */
[----:B------:R1:W2:Y:S03]  /*7f20*/  SYNCS.PHASECHK.TRANS64.TRYWAIT P1, [R0+URZ+0x30], R3 ;  /* 0x00003003000075a7 */ /* 0x0002a600080211ff */
[----:B--2---:R-:W-:Y:S05]  /*7f30*/  @!P1 NANOSLEEP.SYNCS 0x989680 ;  /* 0x009896800000995d */ /* 0x004fea0003900000 */
[----:B------:R-:W2:Y:S02]  /*7f40*/  @!P1 SYNCS.PHASECHK.TRANS64 P1, [R0+URZ+0x30], R3 ;  /* 0x00003003000095a7 */ /* 0x000ea400080210ff */
[----:B--2---:R-:W-:Y:S05]  /*7f50*/  @!P1 BRA `(.L_x_105) ;  /* 0xfffffffc00ec9947 */ /* 0x004fea000383ffff */
[----:B------:R-:W-:Y:S05]  /*7f60*/  BRA `(.L_x_104) ;  /* 0xffffffe000187947 */ /* 0x000fea000383ffff */
.L_x_107:
[----:B------:R1:W1:Y:S02]  /*7f70*/  SYNCS.PHASECHK.TRANS64.TRYWAIT P1, [R149+URZ+0x70], R4 ;  /* 0x00007004950075a7 */ /* 0x00026400080211ff */
[----:B-1----:R-:W-:Y:S05]  /*7f80*/  @!P1 NANOSLEEP.SYNCS 0x989680 ;  /* 0x009896800000995d */ /* 0x002fea0003900000 */
[----:B------:R-:W1:Y:S02]  /*7f90*/  @!P1 SYNCS.PHASECHK.TRANS64 P1, [R149+URZ+0x70], R4 ;  /* 0x00007004950095a7 */ /* 0x000e6400080210ff */
[----:B-1----:R-:W-:Y:S05]  /*7fa0*/  @!P1 BRA `(.L_x_107) ;  /* 0xfffffffc00f09947 */ /* 0x002fea000383ffff */
[----:B------:R-:W-:Y:S05]  /*7fb0*/  BRA `(.L_x_106) ;  /* 0xffffffe0005c7947 */ /* 0x000fea000383ffff */
        .weak           $__internal_0_$__cuda_sm10x_tcgen05_guardrail_trap_col_being_dealloced_not_returned_by_alloc
        .type           $__internal_0_$__cuda_sm10x_tcgen05_guardrail_trap_col_being_dealloced_not_returned_by_alloc,@function
        .size           $__internal_0_$__cuda_sm10x_tcgen05_guardrail_trap_col_being_dealloced_not_returned_by_alloc,($__internal_1_$__cuda_sm10x_tcgen05_guardrail_trap_phase_invalid_during_alloc - $__internal_0_$__cuda_sm10x_tcgen05_guardrail_trap_col_being_dealloced_not_returned_by_alloc)
$__internal_0_$__cuda_sm10x_tcgen05_guardrail_trap_col_being_dealloced_not_returned_by_alloc:
[----:B------:R-:W-:Y:S05]  /*7fc0*/  BPT.TRAP 0x1 ;  /* 0x000000040000795c */ /* 0x000fea0000300000 */
[----:B------:R-:W-:-:S04]  /*7fd0*/  HFMA2 R3, -RZ, RZ, 0, 0 ;  /* 0x00000000ff037431 */ /* 0x000fc800000001ff */
[----:B------:R-:W-:Y:S05]  /*7fe0*/  RET.REL.NODEC R2 `(_ZN7cutlass13device_kernelINS_4gemm6kernel13GemmUniversalIN4cute5tupleIJiiiiEEENS1_10collective13CollectiveMmaINS1_35MainloopSm100TmaUmmaWarpSpecializedILi3ELi2ELi4ENS5_IJNS4_1CILi2EEESB_NSA_ILi1EEEEEEEENS5_IJNSA_ILi256EEENSA_ILi64EEENSA_ILi128EEEEEEaNS5_IJlSC_lEEEaSJ_NS4_8TiledMMAINS4_8MMA_AtomIJNS4_21SM100_MMA_S8_2x1SM_SSIaaiLi256ELi64ELNS4_4UMMA5MajorE0ELSO_0ELNSN_8SaturateE0EEEEEENS4_6LayoutINS5_IJSC_SC_SC_EEENS5_IJNSA_ILi0EEESU_SU_EEEEENS5_IJNS4_10UnderscoreESX_SX_EEEEENS4_28SM100_TMA_2SM_LOAD_MULTICASTENS4_14ComposedLayoutINS4_7SwizzleILi3ELi4ELi3EEENS4_18smem_ptr_flag_bitsILi8EEENSS_INS5_IJNSA_ILi8EEESH_EEENS5_IJSH_SC_EEEEEEEvNS4_8identityENS4_18SM100_TMA_2SM_LOADES1A_vS1B_EENS_8epilogue10collective18CollectiveEpilogueINS1E_23Sm100TmaWarpSpecializedILi1ELi1ELi64ELb0ELb0EEEJNS5_IJSH_SG_SH_EEENS5_IJNSS_ISH_SC_EENSS_ISG_SC_EEEEEaSJ_aSJ_NS1E_6fusion15FusionCallbacksIS1I_NS1N_17LinearCombinationIaiaiLNS_15FloatRoundStyleE2EEES1J_S1M_JEEENS4_5SM1004TMEM4LOAD26SM100_TMEM_LOAD_32dp32b64xENS4_13SM90_TMA_LOADENS11_INS12_ILi2ELi4ELi3EEES15_NSS_INS5_IJS16_SG_EEENS5_IJSG_SC_EEEEEEENS4_39AutoVectorizingCopyWithAssumedAlignmentILi128EEENS4_14SM90_TMA_STOREES22_S24_S24_EEEvvEEEEvNT_6ParamsE) ;  /* 0xffffff8002047950 */ /* 0x000fea0003c3ffff */
        .weak           $__internal_1_$__cuda_sm10x_tcgen05_guardrail_trap_phase_invalid_during_alloc
        .type           $__internal_1_$__cuda_sm10x_tcgen05_guardrail_trap_phase_invalid_during_alloc,@function
        .size           $__internal_1_$__cuda_sm10x_tcgen05_guardrail_trap_phase_invalid_during_alloc,($__internal_2_$__cuda_sm10x_tcgen05_guardrail_trap_unallocated_columns_being_dealloced - $__internal_1_$__cuda_sm10x_tcgen05_guardrail_trap_phase_invalid_during_alloc)
$__internal_1_$__cuda_sm10x_tcgen05_guardrail_trap_phase_invalid_during_alloc:
[----:B------:R-:W-:Y:S05]  /*7ff0*/  BPT.TRAP 0x1 ;  /* 0x000000040000795c */ /* 0x000fea0000300000 */
[----:B------:R-:W-:-:S04]  /*8000*/  MOV R5, 0x0 ;  /* 0x0000000000057802 */ /* 0x000fc80000000f00 */
[----:B------:R-:W-:Y:S05]  /*8010*/  RET.REL.NODEC R4 `(_ZN7cutlass13device_kernelINS_4gemm6kernel13GemmUniversalIN4cute5tupleIJiiiiEEENS1_10collective13CollectiveMmaINS1_35MainloopSm100TmaUmmaWarpSpecializedILi3ELi2ELi4ENS5_IJNS4_1CILi2EEESB_NSA_ILi1EEEEEEEENS5_IJNSA_ILi256EEENSA_ILi64EEENSA_ILi128EEEEEEaNS5_IJlSC_lEEEaSJ_NS4_8TiledMMAINS4_8MMA_AtomIJNS4_21SM100_MMA_S8_2x1SM_SSIaaiLi256ELi64ELNS4_4UMMA5MajorE0ELSO_0ELNSN_8SaturateE0EEEEEENS4_6LayoutINS5_IJSC_SC_SC_EEENS5_IJNSA_ILi0EEESU_SU_EEEEENS5_IJNS4_10UnderscoreESX_SX_EEEEENS4_28SM100_TMA_2SM_LOAD_MULTICASTENS4_14ComposedLayoutINS4_7SwizzleILi3ELi4ELi3EEENS4_18smem_ptr_flag_bitsILi8EEENSS_INS5_IJNSA_ILi8EEESH_EEENS5_IJSH_SC_EEEEEEEvNS4_8identityENS4_18SM100_TMA_2SM_LOADES1A_vS1B_EENS_8epilogue10collective18CollectiveEpilogueINS1E_23Sm100TmaWarpSpecializedILi1ELi1ELi64ELb0ELb0EEEJNS5_IJSH_SG_SH_EEENS5_IJNSS_ISH_SC_EENSS_ISG_SC_EEEEEaSJ_aSJ_NS1E_6fusion15FusionCallbacksIS1I_NS1N_17LinearCombinationIaiaiLNS_15FloatRoundStyleE2EEES1J_S1M_JEEENS4_5SM1004TMEM4LOAD26SM100_TMEM_LOAD_32dp32b64xENS4_13SM90_TMA_LOADENS11_INS12_ILi2ELi4ELi3EEES15_NSS_INS5_IJS16_SG_EEENS5_IJSG_SC_EEEEEEENS4_39AutoVectorizingCopyWithAssumedAlignmentILi128EEENS4_14SM90_TMA_STOREES22_S24_S24_EEEvvEEEEvNT_6ParamsE) ;  /* 0xffffff7c04f87950 */ /* 0x000fea0003c3ffff */
        .weak           $__internal_2_$__cuda_sm10x_tcgen05_guardrail_trap_unallocated_columns_being_dealloced
        .type           $__internal_2_$__cuda_sm10x_tcgen05_guardrail_trap_unallocated_columns_being_dealloced,@function
        .size           $__internal_2_$__cuda_sm10x_tcgen05_guardrail_trap_unallocated_columns_being_dealloced,(.L_x_146 - $__internal_2_$__cuda_sm10x_tcgen05_guardrail_trap_unallocated_columns_being_dealloced)
$__internal_2_$__cuda_sm10x_tcgen05_guardrail_trap_unallocated_columns_being_dealloced:
[----:B------:R-:W-:Y:S05]  /*8020*/  BPT.TRAP 0x1 ;  /* 0x000000040000795c */ /* 0x000fea0000300000 */
[----:B------:R-:W-:-:S04]  /*8030*/  HFMA2 R3, -RZ, RZ, 0, 0 ;  /* 0x00000000ff037431 */ /* 0x000fc800000001ff */
[----:B------:R-:W-:Y:S05]  /*8040*/  RET.REL.NODEC R2 `(_ZN7cutlass13device_kernelINS_4gemm6kernel13GemmUniversalIN4cute5tupleIJiiiiEEENS1_10collective13CollectiveMmaINS1_35MainloopSm100TmaUmmaWarpSpecializedILi3ELi2ELi4ENS5_IJNS4_1CILi2EEESB_NSA_ILi1EEEEEEEENS5_IJNSA_ILi256EEENSA_ILi64EEENSA_ILi128EEEEEEaNS5_IJlSC_lEEEaSJ_NS4_8TiledMMAINS4_8MMA_AtomIJNS4_21SM100_MMA_S8_2x1SM_SSIaaiLi256ELi64ELNS4_4UMMA5MajorE0ELSO_0ELNSN_8SaturateE0EEEEEENS4_6LayoutINS5_IJSC_SC_SC_EEENS5_IJNSA_ILi0EEESU_SU_EEEEENS5_IJNS4_10UnderscoreESX_SX_EEEEENS4_28SM100_TMA_2SM_LOAD_MULTICASTENS4_14ComposedLayoutINS4_7SwizzleILi3ELi4ELi3EEENS4_18smem_ptr_flag_bitsILi8EEENSS_INS5_IJNSA_ILi8EEESH_EEENS5_IJSH_SC_EEEEEEEvNS4_8identityENS4_18SM100_TMA_2SM_LOADES1A_vS1B_EENS_8epilogue10collective18CollectiveEpilogueINS1E_23Sm100TmaWarpSpecializedILi1ELi1ELi64ELb0ELb0EEEJNS5_IJSH_SG_SH_EEENS5_IJNSS_ISH_SC_EENSS_ISG_SC_EEEEEaSJ_aSJ_NS1E_6fusion15FusionCallbacksIS1I_NS1N_17LinearCombinationIaiaiLNS_15FloatRoundStyleE2EEES1J_S1M_JEEENS4_5SM1004TMEM4LOAD26SM100_TMEM_LOAD_32dp32b64xENS4_13SM90_TMA_LOADENS11_INS12_ILi2ELi4ELi3EEES15_NSS_INS5_IJS16_SG_EEENS5_IJSG_SC_EEEEEEENS4_39AutoVectorizingCopyWithAssumedAlignmentILi128EEENS4_14SM90_TMA_STOREES22_S24_S24_EEEvvEEEEvNT_6ParamsE) ;  /* 0xffffff7c02ec7950 */ /* 0x000fea0003c3ffff */
.L_x_145:
[----:B------:R-:W-:-:S00]  /*8050*/  BRA `(.L_x_145) ;  /* 0xfffffffc00fc7947 */ /* 0x000fc0000383ffff */
[----:B------:R-:W-:-:S00]  /*8060*/  NOP ;  /* 0x0000000000007918 */ /* 0x000fc00000000000 */
        /* <DEDUP_REMOVED lines=9> */
.L_x_146:


//--------------------- .nv.global.init           --------------------------
	.section	.nv.global.init,"aw",@progbits
.nv.global.init:
	.type		$str$27,@object
	.size		$str$27,($str$28 - $str$27)
$str$27:
        /*0000*/ 	.byte	0x28, 0x61, 0x64, 0x64, 0x72, 0x65, 0x73, 0x73, 0x20, 0x26, 0x20, 0x6d, 0x61, 0x73, 0x6b, 0x29
        /*0010*/ 	.byte	0x20, 0x3d, 0x3d, 0x20, 0x30, 0x00
	.type		$str$28,@object
	.size		$str$28,($str$26 - $str$28)
$str$28:
        /*0016*/ 	.byte	0x2f, 0x74, 0x6d, 0x70, 0x2f, 0x63, 0x75, 0x74, 0x6c, 0x61, 0x73, 0x73, 0x5f, 0x73, 0x77, 0x65
        /*0026*/ 	.byte	0x65, 0x70, 0x5f, 0x73, 0x72, 0x63, 0x2f, 0x69, 0x6e, 0x63, 0x6c, 0x75, 0x64, 0x65, 0x2f, 0x63
        /*0036*/ 	.byte	0x75, 0x74, 0x65, 0x2f, 0x70, 0x6f, 0x69, 0x6e, 0x74, 0x65, 0x72, 0x5f, 0x66, 0x6c, 0x61, 0x67
        /*0046*/ 	.byte	0x67, 0x65, 0x64, 0x2e, 0x68, 0x70, 0x70, 0x00
	.type		$str$26,@object
	.size		$str$26,($str$25 - $str$26)
$str$26:
        /*004e*/ 	.byte	0x2f, 0x74, 0x6d, 0x70, 0x2f, 0x63, 0x75, 0x74, 0x6c, 0x61, 0x73, 0x73, 0x5f, 0x73, 0x77, 0x65
        /*005e*/ 	.byte	0x65, 0x70, 0x5f, 0x73, 0x72, 0x63, 0x2f, 0x69, 0x6e, 0x63, 0x6c, 0x75, 0x64, 0x65, 0x2f, 0x63
        /*006e*/ 	.byte	0x75, 0x74, 0x65, 0x2f, 0x61, 0x74, 0x6f, 0x6d, 0x2f, 0x63, 0x6f, 0x70, 0x79, 0x5f, 0x74, 0x72
        /*007e*/ 	.byte	0x61, 0x69, 0x74, 0x73, 0x5f, 0x73, 0x6d, 0x31, 0x30, 0x30, 0x2e, 0x68, 0x70, 0x70, 0x00
	.type		$str$25,@object
	.size		$str$25,(__unnamed_1 - $str$25)
$str$25:
        /*008d*/ 	.byte	0x28, 0x28, 0x75, 0x69, 0x6e, 0x74, 0x33, 0x32, 0x5f, 0x74, 0x28, 0x74, 0x68, 0x72, 0x65, 0x61
        /*009d*/ 	.byte	0x64, 0x49, 0x64, 0x78, 0x2e, 0x78, 0x29, 0x20, 0x2f, 0x20, 0x33, 0x32, 0x29, 0x20, 0x25, 0x20
        /*00ad*/ 	.byte	0x34, 0x29, 0x20, 0x3d, 0x3d, 0x20, 0x28, 0x28, 0x28, 0x74, 0x6d, 0x65, 0x6d, 0x5f, 0x61, 0x64
        /*00bd*/ 	.byte	0x64, 0x72, 0x20, 0x3e, 0x3e, 0x20, 0x31, 0x36, 0x29, 0x20, 0x2f, 0x20, 0x33, 0x32, 0x29, 0x20
        /*00cd*/ 	.byte	0x25, 0x20, 0x34, 0x29, 0x00
	.type		__unnamed_1,@object
	.size		__unnamed_1,(__unnamed_2 - __unnamed_1)
__unnamed_1:
        /*00d2*/ 	.byte	0x61, 0x75, 0x74, 0x6f, 0x20, 0x63, 0x75, 0x74, 0x65, 0x3a, 0x3a, 0x61, 0x73, 0x5f, 0x70, 0x6f
        /* <DEDUP_REMOVED lines=24> */
        /*0262*/ 	.byte	0x5d, 0x00
	.type		__unnamed_2,@object
	.size		__unnamed_2,(.L_2 - __unnamed_2)
__unnamed_2:
        /* <DEDUP_REMOVED lines=42> */
        /*0504*/ 	.byte	0x43, 0x3c, 0x30, 0x3e, 0x3e, 0x3e, 0x3e, 0x5d, 0x00
.L_2:


//--------------------- .nv.shared._ZN7cutlass13device_kernelINS_4gemm6kernel13GemmUniversalIN4cute5tupleIJiiiiEEENS1_10collective13CollectiveMmaINS1_35MainloopSm100TmaUmmaWarpSpecializedILi3ELi2ELi4ENS5_IJNS4_1CILi2EEESB_NSA_ILi1EEEEEEEENS5_IJNSA_ILi256EEENSA_ILi64EEENSA_ILi128EEEEEEaNS5_IJlSC_lEEEaSJ_NS4_8TiledMMAINS4_8MMA_AtomIJNS4_21SM100_MMA_S8_2x1SM_SSIaaiLi256ELi64ELNS4_4UMMA5MajorE0ELSO_0ELNSN_8SaturateE0EEEEEENS4_6LayoutINS5_IJSC_SC_SC_EEENS5_IJNSA_ILi0EEESU_SU_EEEEENS5_IJNS4_10UnderscoreESX_SX_EEEEENS4_28SM100_TMA_2SM_LOAD_MULTICASTENS4_14ComposedLayoutINS4_7SwizzleILi3ELi4ELi3EEENS4_18smem_ptr_flag_bitsILi8EEENSS_INS5_IJNSA_ILi8EEESH_EEENS5_IJSH_SC_EEEEEEEvNS4_8identityENS4_18SM100_TMA_2SM_LOADES1A_vS1B_EENS_8epilogue10collective18CollectiveEpilogueINS1E_23Sm100TmaWarpSpecializedILi1ELi1ELi64ELb0ELb0EEEJNS5_IJSH_SG_SH_EEENS5_IJNSS_ISH_SC_EENSS_ISG_SC_EEEEEaSJ_aSJ_NS1E_6fusion15FusionCallbacksIS1I_NS1N_17LinearCombinationIaiaiLNS_15FloatRoundStyleE2EEES1J_S1M_JEEENS4_5SM1004TMEM4LOAD26SM100_TMEM_LOAD_32dp32b64xENS4_13SM90_TMA_LOADENS11_INS12_ILi2ELi4ELi3EEES15_NSS_INS5_IJS16_SG_EEENS5_IJSG_SC_EEEEEEENS4_39AutoVectorizingCopyWithAssumedAlignmentILi128EEENS4_14SM90_TMA_STOREES22_S24_S24_EEEvvEEEEvNT_6ParamsE --------------------------
	.section	.nv.shared._ZN7cutlass13device_kernelINS_4gemm6kernel13GemmUniversalIN4cute5tupleIJiiiiEEENS1_10collective13CollectiveMmaINS1_35MainloopSm100TmaUmmaWarpSpecializedILi3ELi2ELi4ENS5_IJNS4_1CILi2EEESB_NSA_ILi1EEEEEEEENS5_IJNSA_ILi256EEENSA_ILi64EEENSA_ILi128EEEEEEaNS5_IJlSC_lEEEaSJ_NS4_8TiledMMAINS4_8MMA_AtomIJNS4_21SM100_MMA_S8_2x1SM_SSIaaiLi256ELi64ELNS4_4UMMA5MajorE0ELSO_0ELNSN_8SaturateE0EEEEEENS4_6LayoutINS5_IJSC_SC_SC_EEENS5_IJNSA_ILi0EEESU_SU_EEEEENS5_IJNS4_10UnderscoreESX_SX_EEEEENS4_28SM100_TMA_2SM_LOAD_MULTICASTENS4_14ComposedLayoutINS4_7SwizzleILi3ELi4ELi3EEENS4_18smem_ptr_flag_bitsILi8EEENSS_INS5_IJNSA_ILi8EEESH_EEENS5_IJSH_SC_EEEEEEEvNS4_8identityENS4_18SM100_TMA_2SM_LOADES1A_vS1B_EENS_8epilogue10collective18CollectiveEpilogueINS1E_23Sm100TmaWarpSpecializedILi1ELi1ELi64ELb0ELb0EEEJNS5_IJSH_SG_SH_EEENS5_IJNSS_ISH_SC_EENSS_ISG_SC_EEEEEaSJ_aSJ_NS1E_6fusion15FusionCallbacksIS1I_NS1N_17LinearCombinationIaiaiLNS_15FloatRoundStyleE2EEES1J_S1M_JEEENS4_5SM1004TMEM4LOAD26SM100_TMEM_LOAD_32dp32b64xENS4_13SM90_TMA_LOADENS11_INS12_ILi2ELi4ELi3EEES15_NSS_INS5_IJS16_SG_EEENS5_IJSG_SC_EEEEEEENS4_39AutoVectorizingCopyWithAssumedAlignmentILi128EEENS4_14SM90_TMA_STOREES22_S24_S24_EEEvvEEEEvNT_6ParamsE,"aw",@nobits
	.sectionflags	@""
	.align	16
	.zero		1024


//--------------------- .nv.shared.reserved.0     --------------------------
	.section	.nv.shared.reserved.0,"aw",@nobits
	.weak		__nv_reservedSMEM_offset_0_alias
	.size		__nv_reservedSMEM_offset_0_alias, 0, 64
	.other		__nv_reservedSMEM_offset_0_alias,@"STO_CUDA_RESERVED_SHARED STV_DEFAULT"
__nv_reservedSMEM_offset_0_alias:
	.zero		0
.nv.shared.reserved.0:
	.zero		64
	.weak		__nv_reservedSMEM_tcgen05_partition
	.type		__nv_reservedSMEM_tcgen05_partition,@object
	.size		__nv_reservedSMEM_tcgen05_partition,(.L_0 - __nv_reservedSMEM_tcgen05_partition)
__nv_reservedSMEM_tcgen05_partition:
	.zero		32
.L_0:


//--------------------- .nv.global                --------------------------
	.section	.nv.global,"aw",@nobits
.nv.global:
	.type		_ZN39_INTERNAL_2e41cf84_4_k_cu_abbd1c2f_94694cute1_E,@object
	.size		_ZN39_INTERNAL_2e41cf84_4_k_cu_abbd1c2f_94694cute1_E,(_ZN39_INTERNAL_2e41cf84_4_k_cu_abbd1c2f_94694cuda3std3__45__cpo6cbeginE - _ZN39_INTERNAL_2e41cf84_4_k_cu_abbd1c2f_94694cute1_E)
_ZN39_INTERNAL_2e41cf84_4_k_cu_abbd1c2f_94694cute1_E:
	.zero		1
	.type		_ZN39_INTERNAL_2e41cf84_4_k_cu_abbd1c2f_94694cuda3std3__45__cpo6cbeginE,@object
	.size		_ZN39_INTERNAL_2e41cf84_4_k_cu_abbd1c2f_94694cuda3std3__45__cpo6cbeginE,(_ZN39_INTERNAL_2e41cf84_4_k_cu_abbd1c2f_94694cuda3std3__48in_placeE - _ZN39_INTERNAL_2e41cf84_4_k_cu_abbd1c2f_94694cuda3std3__45__cpo6cbeginE)
_ZN39_INTERNAL_2e41cf84_4_k_cu_abbd1c2f_94694cuda3std3__45__cpo6cbeginE:
	.zero		1
	.type		_ZN39_INTERNAL_2e41cf84_4_k_cu_abbd1c2f_94694cuda3std3__48in_placeE,@object
	.size		_ZN39_INTERNAL_2e41cf84_4_k_cu_abbd1c2f_94694cuda3std3__48in_placeE,(_ZN39_INTERNAL_2e41cf84_4_k_cu_abbd1c2f_94694cuda3std6ranges3__45__cpo9iter_moveE - _ZN39_INTERNAL_2e41cf84_4_k_cu_abbd1c2f_94694cuda3std3__48in_placeE)
_ZN39_INTERNAL_2e41cf84_4_k_cu_abbd1c2f_94694cuda3std3__48in_placeE:
	.zero		1
	.type		_ZN39_INTERNAL_2e41cf84_4_k_cu_abbd1c2f_94694cuda3std6ranges3__45__cpo9iter_moveE,@object
	.size		_ZN39_INTERNAL_2e41cf84_4_k_cu_abbd1c2f_94694cuda3std6ranges3__45__cpo9iter_moveE,(_ZN39_INTERNAL_2e41cf84_4_k_cu_abbd1c2f_94694cuda3std3__45__cpo5beginE - _ZN39_INTERNAL_2e41cf84_4_k_cu_abbd1c2f_94694cuda3std6ranges3__45__cpo9iter_moveE)
_ZN39_INTERNAL_2e41cf84_4_k_cu_abbd1c2f_94694cuda3std6ranges3__45__cpo9iter_moveE:
	.zero		1
	.type		_ZN39_INTERNAL_2e41cf84_4_k_cu_abbd1c2f_94694cuda3std3__45__cpo5beginE,@object
	.size		_ZN39_INTERNAL_2e41cf84_4_k_cu_abbd1c2f_94694cuda3std3__45__cpo5beginE,(_ZN39_INTERNAL_2e41cf84_4_k_cu_abbd1c2f_94694cuda3std3__441_GLOBAL__N__2e41cf84_4_k_cu_abbd1c2f_94696ignoreE - _ZN39_INTERNAL_2e41cf84_4_k_cu_abbd1c2f_94694cuda3std3__45__cpo5beginE)
_ZN39_INTERNAL_2e41cf84_4_k_cu_abbd1c2f_94694cuda3std3__45__cpo5beginE:
	.zero		1
	.type		_ZN39_INTERNAL_2e41cf84_4_k_cu_abbd1c2f_94694cuda3std3__441_GLOBAL__N__2e41cf84_4_k_cu_abbd1c2f_94696ignoreE,@object
	.size		_ZN39_INTERNAL_2e41cf84_4_k_cu_abbd1c2f_94694cuda3std3__441_GLOBAL__N__2e41cf84_4_k_cu_abbd1c2f_94696ignoreE,(_ZN39_INTERNAL_2e41cf84_4_k_cu_abbd1c2f_94694cute7productE - _ZN39_INTERNAL_2e41cf84_4_k_cu_abbd1c2f_94694cuda3std3__441_GLOBAL__N__2e41cf84_4_k_cu_abbd1c2f_94696ignoreE)
_ZN39_INTERNAL_2e41cf84_4_k_cu_abbd1c2f_94694cuda3std3__441_GLOBAL__N__2e41cf84_4_k_cu_abbd1c2f_94696ignoreE:
	.zero		1
	.type		_ZN39_INTERNAL_2e41cf84_4_k_cu_abbd1c2f_94694cute7productE,@object
	.size		_ZN39_INTERNAL_2e41cf84_4_k_cu_abbd1c2f_94694cute7productE,(_ZN39_INTERNAL_2e41cf84_4_k_cu_abbd1c2f_94694cuda3std3__45__cpo3endE - _ZN39_INTERNAL_2e41cf84_4_k_cu_abbd1c2f_94694cute7productE)
_ZN39_INTERNAL_2e41cf84_4_k_cu_abbd1c2f_94694cute7productE:
	.zero		1
	.type		_ZN39_INTERNAL_2e41cf84_4_k_cu_abbd1c2f_94694cuda3std3__45__cpo3endE,@object
	.size		_ZN39_INTERNAL_2e41cf84_4_k_cu_abbd1c2f_94694cuda3std3__45__cpo3endE,(_ZN39_INTERNAL_2e41cf84_4_k_cu_abbd1c2f_94694cuda3std3__419piecewise_constructE - _ZN39_INTERNAL_2e41cf84_4_k_cu_abbd1c2f_94694cuda3std3__45__cpo3endE)
_ZN39_INTERNAL_2e41cf84_4_k_cu_abbd1c2f_94694cuda3std3__45__cpo3endE:
	.zero		1
	.type		_ZN39_INTERNAL_2e41cf84_4_k_cu_abbd1c2f_94694cuda3std3__419piecewise_constructE,@object
	.size		_ZN39_INTERNAL_2e41cf84_4_k_cu_abbd1c2f_94694cuda3std3__419piecewise_constructE,(_ZN39_INTERNAL_2e41cf84_4_k_cu_abbd1c2f_94694cuda3std3__45__cpo4cendE - _ZN39_INTERNAL_2e41cf84_4_k_cu_abbd1c2f_94694cuda3std3__419piecewise_constructE)
_ZN39_INTERNAL_2e41cf84_4_k_cu_abbd1c2f_94694cuda3std3__419piecewise_constructE:
	.zero		1
	.type		_ZN39_INTERNAL_2e41cf84_4_k_cu_abbd1c2f_94694cuda3std3__45__cpo4cendE,@object
	.size		_ZN39_INTERNAL_2e41cf84_4_k_cu_abbd1c2f_94694cuda3std3__45__cpo4cendE,(_ZN39_INTERNAL_2e41cf84_4_k_cu_abbd1c2f_94694cuda3std6ranges3__45__cpo4swapE - _ZN39_INTERNAL_2e41cf84_4_k_cu_abbd1c2f_94694cuda3std3__45__cpo4cendE)
_ZN39_INTERNAL_2e41cf84_4_k_cu_abbd1c2f_94694cuda3std3__45__cpo4cendE:
	.zero		1
	.type		_ZN39_INTERNAL_2e41cf84_4_k_cu_abbd1c2f_94694cuda3std6ranges3__45__cpo4swapE,@object
	.size		_ZN39_INTERNAL_2e41cf84_4_k_cu_abbd1c2f_94694cuda3std6ranges3__45__cpo4swapE,(.L_10 - _ZN39_INTERNAL_2e41cf84_4_k_cu_abbd1c2f_94694cuda3std6ranges3__45__cpo4swapE)
_ZN39_INTERNAL_2e41cf84_4_k_cu_abbd1c2f_94694cuda3std6ranges3__45__cpo4swapE:
	.zero		1
.L_10:


//--------------------- .nv.constant0._ZN7cutlass13device_kernelINS_4gemm6kernel13GemmUniversalIN4cute5tupleIJiiiiEEENS1_10collective13CollectiveMmaINS1_35MainloopSm100TmaUmmaWarpSpecializedILi3ELi2ELi4ENS5_IJNS4_1CILi2EEESB_NSA_ILi1EEEEEEEENS5_IJNSA_ILi256EEENSA_ILi64EEENSA_ILi128EEEEEEaNS5_IJlSC_lEEEaSJ_NS4_8TiledMMAINS4_8MMA_AtomIJNS4_21SM100_MMA_S8_2x1SM_SSIaaiLi256ELi64ELNS4_4UMMA5MajorE0ELSO_0ELNSN_8SaturateE0EEEEEENS4_6LayoutINS5_IJSC_SC_SC_EEENS5_IJNSA_ILi0EEESU_SU_EEEEENS5_IJNS4_10UnderscoreESX_SX_EEEEENS4_28SM100_TMA_2SM_LOAD_MULTICASTENS4_14ComposedLayoutINS4_7SwizzleILi3ELi4ELi3EEENS4_18smem_ptr_flag_bitsILi8EEENSS_INS5_IJNSA_ILi8EEESH_EEENS5_IJSH_SC_EEEEEEEvNS4_8identityENS4_18SM100_TMA_2SM_LOADES1A_vS1B_EENS_8epilogue10collective18CollectiveEpilogueINS1E_23Sm100TmaWarpSpecializedILi1ELi1ELi64ELb0ELb0EEEJNS5_IJSH_SG_SH_EEENS5_IJNSS_ISH_SC_EENSS_ISG_SC_EEEEEaSJ_aSJ_NS1E_6fusion15FusionCallbacksIS1I_NS1N_17LinearCombinationIaiaiLNS_15FloatRoundStyleE2EEES1J_S1M_JEEENS4_5SM1004TMEM4LOAD26SM100_TMEM_LOAD_32dp32b64xENS4_13SM90_TMA_LOADENS11_INS12_ILi2ELi4ELi3EEES15_NSS_INS5_IJS16_SG_EEENS5_IJSG_SC_EEEEEEENS4_39AutoVectorizingCopyWithAssumedAlignmentILi128EEENS4_14SM90_TMA_STOREES22_S24_S24_EEEvvEEEEvNT_6ParamsE --------------------------
	.section	.nv.constant0._ZN7cutlass13device_kernelINS_4gemm6kernel13GemmUniversalIN4cute5tupleIJiiiiEEENS1_10collective13CollectiveMmaINS1_35MainloopSm100TmaUmmaWarpSpecializedILi3ELi2ELi4ENS5_IJNS4_1CILi2EEESB_NSA_ILi1EEEEEEEENS5_IJNSA_ILi256EEENSA_ILi64EEENSA_ILi128EEEEEEaNS5_IJlSC_lEEEaSJ_NS4_8TiledMMAINS4_8MMA_AtomIJNS4_21SM100_MMA_S8_2x1SM_SSIaaiLi256ELi64ELNS4_4UMMA5MajorE0ELSO_0ELNSN_8SaturateE0EEEEEENS4_6LayoutINS5_IJSC_SC_SC_EEENS5_IJNSA_ILi0EEESU_SU_EEEEENS5_IJNS4_10UnderscoreESX_SX_EEEEENS4_28SM100_TMA_2SM_LOAD_MULTICASTENS4_14ComposedLayoutINS4_7SwizzleILi3ELi4ELi3EEENS4_18smem_ptr_flag_bitsILi8EEENSS_INS5_IJNSA_ILi8EEESH_EEENS5_IJSH_SC_EEEEEEEvNS4_8identityENS4_18SM100_TMA_2SM_LOADES1A_vS1B_EENS_8epilogue10collective18CollectiveEpilogueINS1E_23Sm100TmaWarpSpecializedILi1ELi1ELi64ELb0ELb0EEEJNS5_IJSH_SG_SH_EEENS5_IJNSS_ISH_SC_EENSS_ISG_SC_EEEEEaSJ_aSJ_NS1E_6fusion15FusionCallbacksIS1I_NS1N_17LinearCombinationIaiaiLNS_15FloatRoundStyleE2EEES1J_S1M_JEEENS4_5SM1004TMEM4LOAD26SM100_TMEM_LOAD_32dp32b64xENS4_13SM90_TMA_LOADENS11_INS12_ILi2ELi4ELi3EEES15_NSS_INS5_IJS16_SG_EEENS5_IJSG_SC_EEEEEEENS4_39AutoVectorizingCopyWithAssumedAlignmentILi128EEENS4_14SM90_TMA_STOREES22_S24_S24_EEEvvEEEEvNT_6ParamsE,"a",@progbits
	.sectionflags	@""
	.align	4
.nv.constant0._ZN7cutlass13device_kernelINS_4gemm6kernel13GemmUniversalIN4cute5tupleIJiiiiEEENS1_10collective13CollectiveMmaINS1_35MainloopSm100TmaUmmaWarpSpecializedILi3ELi2ELi4ENS5_IJNS4_1CILi2EEESB_NSA_ILi1EEEEEEEENS5_IJNSA_ILi256EEENSA_ILi64EEENSA_ILi128EEEEEEaNS5_IJlSC_lEEEaSJ_NS4_8TiledMMAINS4_8MMA_AtomIJNS4_21SM100_MMA_S8_2x1SM_SSIaaiLi256ELi64ELNS4_4UMMA5MajorE0ELSO_0ELNSN_8SaturateE0EEEEEENS4_6LayoutINS5_IJSC_SC_SC_EEENS5_IJNSA_ILi0EEESU_SU_EEEEENS5_IJNS4_10UnderscoreESX_SX_EEEEENS4_28SM100_TMA_2SM_LOAD_MULTICASTENS4_14ComposedLayoutINS4_7SwizzleILi3ELi4ELi3EEENS4_18smem_ptr_flag_bitsILi8EEENSS_INS5_IJNSA_ILi8EEESH_EEENS5_IJSH_SC_EEEEEEEvNS4_8identityENS4_18SM100_TMA_2SM_LOADES1A_vS1B_EENS_8epilogue10collective18CollectiveEpilogueINS1E_23Sm100TmaWarpSpecializedILi1ELi1ELi64ELb0ELb0EEEJNS5_IJSH_SG_SH_EEENS5_IJNSS_ISH_SC_EENSS_ISG_SC_EEEEEaSJ_aSJ_NS1E_6fusion15FusionCallbacksIS1I_NS1N_17LinearCombinationIaiaiLNS_15FloatRoundStyleE2EEES1J_S1M_JEEENS4_5SM1004TMEM4LOAD26SM100_TMEM_LOAD_32dp32b64xENS4_13SM90_TMA_LOADENS11_INS12_ILi2ELi4ELi3EEES15_NSS_INS5_IJS16_SG_EEENS5_IJSG_SC_EEEEEEENS4_39AutoVectorizingCopyWithAssumedAlignmentILi128EEENS4_14SM90_TMA_STOREES22_S24_S24_EEEvvEEEEvNT_6ParamsE:
	.zero		2944


//--------------------- SYMBOLS --------------------------

	.type		.nv.reservedSmem.offset0,@object
	.size		.nv.reservedSmem.offset0,0x4
	.type		.nv.reservedSmem.cap,@object
	.size		.nv.reservedSmem.cap,0x4
	.type		__assertfail,@function
